//
// Generated by NVIDIA NVVM Compiler
//
// Compiler Build ID: CL-36424714
// Cuda compilation tools, release 13.0, V13.0.88
// Based on NVVM 20.0.0
//

.version 9.0
.target sm_100
.address_size 64

	// .globl	_Z6mulRowPiS_S_ii

.visible .entry _Z6mulRowPiS_S_ii(
	.param .u64 .ptr .align 1 _Z6mulRowPiS_S_ii_param_0,
	.param .u64 .ptr .align 1 _Z6mulRowPiS_S_ii_param_1,
	.param .u64 .ptr .align 1 _Z6mulRowPiS_S_ii_param_2,
	.param .u32 _Z6mulRowPiS_S_ii_param_3,
	.param .u32 _Z6mulRowPiS_S_ii_param_4
)
{
	.reg .pred 	%p<21>;
	.reg .b32 	%r<169>;
	.reg .b64 	%rd<59>;

	ld.param.u64 	%rd7, [_Z6mulRowPiS_S_ii_param_0];
	ld.param.u64 	%rd8, [_Z6mulRowPiS_S_ii_param_1];
	ld.param.u64 	%rd9, [_Z6mulRowPiS_S_ii_param_2];
	ld.param.u32 	%r68, [_Z6mulRowPiS_S_ii_param_3];
	ld.param.u32 	%r69, [_Z6mulRowPiS_S_ii_param_4];
	cvta.to.global.u64 	%rd1, %rd8;
	cvta.to.global.u64 	%rd2, %rd7;
	cvta.to.global.u64 	%rd3, %rd9;
	mov.u32 	%r70, %tid.x;
	mov.u32 	%r71, %ctaid.x;
	mov.u32 	%r72, %ntid.x;
	mad.lo.s32 	%r1, %r71, %r72, %r70;
	setp.ge.s32 	%p1, %r1, %r68;
	setp.lt.s32 	%p2, %r69, 1;
	or.pred  	%p3, %p1, %p2;
	@%p3 bra 	$L__BB0_26;
	setp.lt.s32 	%p4, %r68, 1;
	mul.lo.s32 	%r2, %r69, %r1;
	@%p4 bra 	$L__BB0_15;
	and.b32  	%r3, %r68, 7;
	and.b32  	%r4, %r68, 3;
	and.b32  	%r5, %r68, 2147483640;
	and.b32  	%r6, %r68, 1;
	neg.s32 	%r7, %r5;
	shl.b32 	%r8, %r69, 3;
	mul.lo.s32 	%r9, %r69, 3;
	shl.b32 	%r10, %r69, 2;
	mul.lo.s32 	%r11, %r69, 5;
	mul.lo.s32 	%r12, %r69, 6;
	mul.lo.s32 	%r13, %r69, 7;
	mov.b32 	%r144, 0;
	mul.wide.u32 	%rd35, %r8, 4;
$L__BB0_3:
	setp.lt.u32 	%p13, %r68, 8;
	mov.b32 	%r159, 0;
	mov.u32 	%r164, %r159;
	@%p13 bra 	$L__BB0_6;
	add.s32 	%r152, %r69, %r144;
	shl.b32 	%r88, %r69, 1;
	add.s32 	%r151, %r88, %r144;
	add.s32 	%r150, %r9, %r144;
	add.s32 	%r149, %r10, %r144;
	add.s32 	%r148, %r11, %r144;
	add.s32 	%r147, %r12, %r144;
	add.s32 	%r146, %r13, %r144;
	mul.wide.u32 	%rd18, %r144, 4;
	add.s64 	%rd58, %rd1, %rd18;
	mov.b32 	%r164, 0;
	mov.u32 	%r145, %r2;
	mov.u32 	%r153, %r7;
$L__BB0_5:
	.pragma "nounroll";
	mul.wide.s32 	%rd19, %r145, 4;
	add.s64 	%rd20, %rd2, %rd19;
	ld.global.u32 	%r89, [%rd20];
	ld.global.u32 	%r90, [%rd58];
	mad.lo.s32 	%r91, %r90, %r89, %r164;
	ld.global.u32 	%r92, [%rd20+4];
	mul.wide.u32 	%rd21, %r152, 4;
	add.s64 	%rd22, %rd1, %rd21;
	ld.global.u32 	%r93, [%rd22];
	mad.lo.s32 	%r94, %r93, %r92, %r91;
	ld.global.u32 	%r95, [%rd20+8];
	mul.wide.u32 	%rd23, %r151, 4;
	add.s64 	%rd24, %rd1, %rd23;
	ld.global.u32 	%r96, [%rd24];
	mad.lo.s32 	%r97, %r96, %r95, %r94;
	ld.global.u32 	%r98, [%rd20+12];
	mul.wide.u32 	%rd25, %r150, 4;
	add.s64 	%rd26, %rd1, %rd25;
	ld.global.u32 	%r99, [%rd26];
	mad.lo.s32 	%r100, %r99, %r98, %r97;
	ld.global.u32 	%r101, [%rd20+16];
	mul.wide.u32 	%rd27, %r149, 4;
	add.s64 	%rd28, %rd1, %rd27;
	ld.global.u32 	%r102, [%rd28];
	mad.lo.s32 	%r103, %r102, %r101, %r100;
	ld.global.u32 	%r104, [%rd20+20];
	mul.wide.u32 	%rd29, %r148, 4;
	add.s64 	%rd30, %rd1, %rd29;
	ld.global.u32 	%r105, [%rd30];
	mad.lo.s32 	%r106, %r105, %r104, %r103;
	ld.global.u32 	%r107, [%rd20+24];
	mul.wide.u32 	%rd31, %r147, 4;
	add.s64 	%rd32, %rd1, %rd31;
	ld.global.u32 	%r108, [%rd32];
	mad.lo.s32 	%r109, %r108, %r107, %r106;
	ld.global.u32 	%r110, [%rd20+28];
	mul.wide.u32 	%rd33, %r146, 4;
	add.s64 	%rd34, %rd1, %rd33;
	ld.global.u32 	%r111, [%rd34];
	mad.lo.s32 	%r164, %r111, %r110, %r109;
	add.s32 	%r153, %r153, 8;
	add.s32 	%r152, %r152, %r8;
	add.s32 	%r151, %r151, %r8;
	add.s32 	%r150, %r150, %r8;
	add.s32 	%r149, %r149, %r8;
	add.s32 	%r148, %r148, %r8;
	add.s32 	%r147, %r147, %r8;
	add.s32 	%r146, %r146, %r8;
	add.s64 	%rd58, %rd58, %rd35;
	add.s32 	%r145, %r145, 8;
	setp.ne.s32 	%p14, %r153, 0;
	mov.u32 	%r159, %r5;
	@%p14 bra 	$L__BB0_5;
$L__BB0_6:
	setp.eq.s32 	%p15, %r3, 0;
	@%p15 bra 	$L__BB0_14;
	add.s32 	%r113, %r3, -1;
	setp.lt.u32 	%p16, %r113, 3;
	@%p16 bra 	$L__BB0_9;
	add.s32 	%r114, %r159, %r2;
	mul.wide.s32 	%rd36, %r114, 4;
	add.s64 	%rd37, %rd2, %rd36;
	ld.global.u32 	%r115, [%rd37];
	mad.lo.s32 	%r116, %r159, %r69, %r144;
	mul.wide.u32 	%rd38, %r116, 4;
	add.s64 	%rd39, %rd1, %rd38;
	ld.global.u32 	%r117, [%rd39];
	mad.lo.s32 	%r118, %r117, %r115, %r164;
	ld.global.u32 	%r119, [%rd37+4];
	add.s32 	%r120, %r116, %r69;
	mul.wide.u32 	%rd40, %r120, 4;
	add.s64 	%rd41, %rd1, %rd40;
	ld.global.u32 	%r121, [%rd41];
	mad.lo.s32 	%r122, %r121, %r119, %r118;
	ld.global.u32 	%r123, [%rd37+8];
	add.s32 	%r124, %r120, %r69;
	mul.wide.u32 	%rd42, %r124, 4;
	add.s64 	%rd43, %rd1, %rd42;
	ld.global.u32 	%r125, [%rd43];
	mad.lo.s32 	%r126, %r125, %r123, %r122;
	ld.global.u32 	%r127, [%rd37+12];
	add.s32 	%r128, %r124, %r69;
	mul.wide.u32 	%rd44, %r128, 4;
	add.s64 	%rd45, %rd1, %rd44;
	ld.global.u32 	%r129, [%rd45];
	mad.lo.s32 	%r164, %r129, %r127, %r126;
	add.s32 	%r159, %r159, 4;
$L__BB0_9:
	setp.eq.s32 	%p17, %r4, 0;
	@%p17 bra 	$L__BB0_14;
	setp.eq.s32 	%p18, %r4, 1;
	@%p18 bra 	$L__BB0_12;
	add.s32 	%r131, %r159, %r2;
	mul.wide.s32 	%rd46, %r131, 4;
	add.s64 	%rd47, %rd2, %rd46;
	ld.global.u32 	%r132, [%rd47];
	mad.lo.s32 	%r133, %r159, %r69, %r144;
	mul.wide.u32 	%rd48, %r133, 4;
	add.s64 	%rd49, %rd1, %rd48;
	ld.global.u32 	%r134, [%rd49];
	mad.lo.s32 	%r135, %r134, %r132, %r164;
	ld.global.u32 	%r136, [%rd47+4];
	add.s32 	%r137, %r133, %r69;
	mul.wide.u32 	%rd50, %r137, 4;
	add.s64 	%rd51, %rd1, %rd50;
	ld.global.u32 	%r138, [%rd51];
	mad.lo.s32 	%r164, %r138, %r136, %r135;
	add.s32 	%r159, %r159, 2;
$L__BB0_12:
	setp.eq.s32 	%p19, %r6, 0;
	@%p19 bra 	$L__BB0_14;
	add.s32 	%r139, %r159, %r2;
	mul.wide.s32 	%rd52, %r139, 4;
	add.s64 	%rd53, %rd2, %rd52;
	ld.global.u32 	%r140, [%rd53];
	mad.lo.s32 	%r141, %r159, %r69, %r144;
	mul.wide.u32 	%rd54, %r141, 4;
	add.s64 	%rd55, %rd1, %rd54;
	ld.global.u32 	%r142, [%rd55];
	mad.lo.s32 	%r164, %r142, %r140, %r164;
$L__BB0_14:
	add.s32 	%r143, %r144, %r2;
	mul.wide.s32 	%rd56, %r143, 4;
	add.s64 	%rd57, %rd3, %rd56;
	st.global.u32 	[%rd57], %r164;
	add.s32 	%r144, %r144, 1;
	setp.eq.s32 	%p20, %r144, %r69;
	@%p20 bra 	$L__BB0_26;
	bra.uni 	$L__BB0_3;
$L__BB0_15:
	and.b32  	%r58, %r69, 7;
	setp.lt.u32 	%p5, %r69, 8;
	mov.b32 	%r167, 0;
	@%p5 bra 	$L__BB0_18;
	and.b32  	%r167, %r69, 2147483640;
	mov.b32 	%r165, 0;
$L__BB0_17:
	.pragma "nounroll";
	add.s32 	%r75, %r165, %r2;
	mul.wide.s32 	%rd10, %r75, 4;
	add.s64 	%rd11, %rd3, %rd10;
	mov.b32 	%r76, 0;
	st.global.u32 	[%rd11], %r76;
	st.global.u32 	[%rd11+4], %r76;
	st.global.u32 	[%rd11+8], %r76;
	st.global.u32 	[%rd11+12], %r76;
	st.global.u32 	[%rd11+16], %r76;
	st.global.u32 	[%rd11+20], %r76;
	st.global.u32 	[%rd11+24], %r76;
	st.global.u32 	[%rd11+28], %r76;
	add.s32 	%r165, %r165, 8;
	setp.ne.s32 	%p6, %r165, %r167;
	@%p6 bra 	$L__BB0_17;
$L__BB0_18:
	setp.eq.s32 	%p7, %r58, 0;
	@%p7 bra 	$L__BB0_26;
	and.b32  	%r63, %r69, 3;
	setp.lt.u32 	%p8, %r58, 4;
	@%p8 bra 	$L__BB0_21;
	add.s32 	%r77, %r167, %r2;
	mul.wide.s32 	%rd12, %r77, 4;
	add.s64 	%rd13, %rd3, %rd12;
	mov.b32 	%r78, 0;
	st.global.u32 	[%rd13], %r78;
	st.global.u32 	[%rd13+4], %r78;
	st.global.u32 	[%rd13+8], %r78;
	st.global.u32 	[%rd13+12], %r78;
	add.s32 	%r167, %r167, 4;
$L__BB0_21:
	setp.eq.s32 	%p9, %r63, 0;
	@%p9 bra 	$L__BB0_26;
	setp.eq.s32 	%p10, %r63, 1;
	@%p10 bra 	$L__BB0_24;
	add.s32 	%r79, %r167, %r2;
	mul.wide.s32 	%rd14, %r79, 4;
	add.s64 	%rd15, %rd3, %rd14;
	mov.b32 	%r80, 0;
	st.global.u32 	[%rd15], %r80;
	st.global.u32 	[%rd15+4], %r80;
	add.s32 	%r167, %r167, 2;
$L__BB0_24:
	and.b32  	%r81, %r69, 1;
	setp.eq.b32 	%p11, %r81, 1;
	not.pred 	%p12, %p11;
	@%p12 bra 	$L__BB0_26;
	add.s32 	%r82, %r167, %r2;
	mul.wide.s32 	%rd16, %r82, 4;
	add.s64 	%rd17, %rd3, %rd16;
	mov.b32 	%r83, 0;
	st.global.u32 	[%rd17], %r83;
$L__BB0_26:
	ret;

}
	// .globl	_Z6mulColPiS_S_ii
.visible .entry _Z6mulColPiS_S_ii(
	.param .u64 .ptr .align 1 _Z6mulColPiS_S_ii_param_0,
	.param .u64 .ptr .align 1 _Z6mulColPiS_S_ii_param_1,
	.param .u64 .ptr .align 1 _Z6mulColPiS_S_ii_param_2,
	.param .u32 _Z6mulColPiS_S_ii_param_3,
	.param .u32 _Z6mulColPiS_S_ii_param_4
)
{
	.reg .pred 	%p<21>;
	.reg .b32 	%r<135>;
	.reg .b64 	%rd<71>;

	ld.param.u64 	%rd4, [_Z6mulColPiS_S_ii_param_0];
	ld.param.u64 	%rd5, [_Z6mulColPiS_S_ii_param_1];
	ld.param.u64 	%rd6, [_Z6mulColPiS_S_ii_param_2];
	ld.param.u32 	%r46, [_Z6mulColPiS_S_ii_param_3];
	ld.param.u32 	%r47, [_Z6mulColPiS_S_ii_param_4];
	cvta.to.global.u64 	%rd1, %rd5;
	cvta.to.global.u64 	%rd2, %rd4;
	cvta.to.global.u64 	%rd3, %rd6;
	mov.u32 	%r48, %tid.x;
	mov.u32 	%r49, %ctaid.x;
	mov.u32 	%r50, %ntid.x;
	mad.lo.s32 	%r1, %r49, %r50, %r48;
	setp.ge.s32 	%p1, %r1, %r47;
	setp.lt.s32 	%p2, %r46, 1;
	or.pred  	%p3, %p1, %p2;
	@%p3 bra 	$L__BB1_26;
	setp.lt.s32 	%p4, %r47, 1;
	@%p4 bra 	$L__BB1_15;
	add.s32 	%r2, %r47, -1;
	and.b32  	%r3, %r47, 7;
	add.s32 	%r4, %r3, -1;
	and.b32  	%r5, %r47, 3;
	and.b32  	%r6, %r47, 2147483640;
	and.b32  	%r7, %r47, 1;
	neg.s32 	%r8, %r6;
	shl.b32 	%r9, %r47, 3;
	mov.b32 	%r116, 0;
	mul.wide.u32 	%rd63, %r47, 4;
$L__BB1_3:
	setp.lt.u32 	%p13, %r2, 7;
	mul.lo.s32 	%r11, %r116, %r47;
	mov.b32 	%r125, 0;
	mov.u32 	%r130, %r125;
	@%p13 bra 	$L__BB1_6;
	mov.b32 	%r130, 0;
	mov.u32 	%r117, %r11;
	mov.u32 	%r118, %r1;
	mov.u32 	%r119, %r8;
$L__BB1_5:
	.pragma "nounroll";
	mul.wide.u32 	%rd29, %r117, 4;
	add.s64 	%rd30, %rd2, %rd29;
	ld.global.u32 	%r66, [%rd30];
	mul.wide.s32 	%rd31, %r118, 4;
	add.s64 	%rd32, %rd1, %rd31;
	ld.global.u32 	%r67, [%rd32];
	mad.lo.s32 	%r68, %r67, %r66, %r130;
	ld.global.u32 	%r69, [%rd30+4];
	add.s64 	%rd34, %rd32, %rd63;
	ld.global.u32 	%r70, [%rd34];
	mad.lo.s32 	%r71, %r70, %r69, %r68;
	ld.global.u32 	%r72, [%rd30+8];
	add.s64 	%rd35, %rd34, %rd63;
	ld.global.u32 	%r73, [%rd35];
	mad.lo.s32 	%r74, %r73, %r72, %r71;
	ld.global.u32 	%r75, [%rd30+12];
	add.s64 	%rd36, %rd35, %rd63;
	ld.global.u32 	%r76, [%rd36];
	mad.lo.s32 	%r77, %r76, %r75, %r74;
	ld.global.u32 	%r78, [%rd30+16];
	add.s64 	%rd37, %rd36, %rd63;
	ld.global.u32 	%r79, [%rd37];
	mad.lo.s32 	%r80, %r79, %r78, %r77;
	ld.global.u32 	%r81, [%rd30+20];
	add.s64 	%rd38, %rd37, %rd63;
	ld.global.u32 	%r82, [%rd38];
	mad.lo.s32 	%r83, %r82, %r81, %r80;
	ld.global.u32 	%r84, [%rd30+24];
	add.s64 	%rd39, %rd38, %rd63;
	ld.global.u32 	%r85, [%rd39];
	mad.lo.s32 	%r86, %r85, %r84, %r83;
	ld.global.u32 	%r87, [%rd30+28];
	add.s64 	%rd40, %rd39, %rd63;
	ld.global.u32 	%r88, [%rd40];
	mad.lo.s32 	%r130, %r88, %r87, %r86;
	add.s32 	%r119, %r119, 8;
	add.s32 	%r118, %r118, %r9;
	add.s32 	%r117, %r117, 8;
	setp.ne.s32 	%p14, %r119, 0;
	mov.u32 	%r125, %r6;
	@%p14 bra 	$L__BB1_5;
$L__BB1_6:
	setp.eq.s32 	%p15, %r3, 0;
	@%p15 bra 	$L__BB1_14;
	setp.lt.u32 	%p16, %r4, 3;
	@%p16 bra 	$L__BB1_9;
	add.s32 	%r90, %r125, %r11;
	mul.wide.u32 	%rd41, %r90, 4;
	add.s64 	%rd42, %rd2, %rd41;
	ld.global.u32 	%r91, [%rd42];
	mad.lo.s32 	%r92, %r125, %r47, %r1;
	mul.wide.s32 	%rd43, %r92, 4;
	add.s64 	%rd44, %rd1, %rd43;
	ld.global.u32 	%r93, [%rd44];
	mad.lo.s32 	%r94, %r93, %r91, %r130;
	cvt.u64.u32 	%rd45, %r11;
	cvt.u64.u32 	%rd46, %r125;
	add.s64 	%rd47, %rd46, %rd45;
	shl.b64 	%rd48, %rd47, 2;
	add.s64 	%rd49, %rd2, %rd48;
	ld.global.u32 	%r95, [%rd49+4];
	add.s64 	%rd51, %rd44, %rd63;
	ld.global.u32 	%r96, [%rd51];
	mad.lo.s32 	%r97, %r96, %r95, %r94;
	ld.global.u32 	%r98, [%rd49+8];
	add.s64 	%rd52, %rd51, %rd63;
	ld.global.u32 	%r99, [%rd52];
	mad.lo.s32 	%r100, %r99, %r98, %r97;
	ld.global.u32 	%r101, [%rd49+12];
	add.s64 	%rd53, %rd52, %rd63;
	ld.global.u32 	%r102, [%rd53];
	mad.lo.s32 	%r130, %r102, %r101, %r100;
	add.s32 	%r125, %r125, 4;
$L__BB1_9:
	setp.eq.s32 	%p17, %r5, 0;
	@%p17 bra 	$L__BB1_14;
	setp.eq.s32 	%p18, %r5, 1;
	@%p18 bra 	$L__BB1_12;
	add.s32 	%r104, %r125, %r11;
	mul.wide.u32 	%rd54, %r104, 4;
	add.s64 	%rd55, %rd2, %rd54;
	ld.global.u32 	%r105, [%rd55];
	mad.lo.s32 	%r106, %r125, %r47, %r1;
	mul.wide.s32 	%rd56, %r106, 4;
	add.s64 	%rd57, %rd1, %rd56;
	ld.global.u32 	%r107, [%rd57];
	mad.lo.s32 	%r108, %r107, %r105, %r130;
	cvt.u64.u32 	%rd58, %r11;
	cvt.u64.u32 	%rd59, %r125;
	add.s64 	%rd60, %rd59, %rd58;
	shl.b64 	%rd61, %rd60, 2;
	add.s64 	%rd62, %rd2, %rd61;
	ld.global.u32 	%r109, [%rd62+4];
	add.s64 	%rd64, %rd57, %rd63;
	ld.global.u32 	%r110, [%rd64];
	mad.lo.s32 	%r130, %r110, %r109, %r108;
	add.s32 	%r125, %r125, 2;
$L__BB1_12:
	setp.eq.s32 	%p19, %r7, 0;
	@%p19 bra 	$L__BB1_14;
	add.s32 	%r111, %r125, %r11;
	mul.wide.u32 	%rd65, %r111, 4;
	add.s64 	%rd66, %rd2, %rd65;
	ld.global.u32 	%r112, [%rd66];
	mad.lo.s32 	%r113, %r125, %r47, %r1;
	mul.wide.s32 	%rd67, %r113, 4;
	add.s64 	%rd68, %rd1, %rd67;
	ld.global.u32 	%r114, [%rd68];
	mad.lo.s32 	%r130, %r114, %r112, %r130;
$L__BB1_14:
	add.s32 	%r115, %r11, %r1;
	mul.wide.s32 	%rd69, %r115, 4;
	add.s64 	%rd70, %rd3, %rd69;
	st.global.u32 	[%rd70], %r130;
	add.s32 	%r116, %r116, 1;
	setp.eq.s32 	%p20, %r116, %r46;
	@%p20 bra 	$L__BB1_26;
	bra.uni 	$L__BB1_3;
$L__BB1_15:
	and.b32  	%r36, %r46, 7;
	setp.lt.u32 	%p5, %r46, 8;
	mov.b32 	%r133, 0;
	@%p5 bra 	$L__BB1_18;
	and.b32  	%r133, %r46, 2147483640;
	mov.b32 	%r131, 0;
	mul.wide.s32 	%rd9, %r47, 4;
$L__BB1_17:
	.pragma "nounroll";
	mad.lo.s32 	%r53, %r131, %r47, %r1;
	mul.wide.s32 	%rd7, %r53, 4;
	add.s64 	%rd8, %rd3, %rd7;
	mov.b32 	%r54, 0;
	st.global.u32 	[%rd8], %r54;
	add.s64 	%rd10, %rd8, %rd9;
	st.global.u32 	[%rd10], %r54;
	add.s64 	%rd11, %rd10, %rd9;
	st.global.u32 	[%rd11], %r54;
	add.s64 	%rd12, %rd11, %rd9;
	st.global.u32 	[%rd12], %r54;
	add.s64 	%rd13, %rd12, %rd9;
	st.global.u32 	[%rd13], %r54;
	add.s64 	%rd14, %rd13, %rd9;
	st.global.u32 	[%rd14], %r54;
	add.s64 	%rd15, %rd14, %rd9;
	st.global.u32 	[%rd15], %r54;
	add.s64 	%rd16, %rd15, %rd9;
	st.global.u32 	[%rd16], %r54;
	add.s32 	%r131, %r131, 8;
	setp.ne.s32 	%p6, %r131, %r133;
	@%p6 bra 	$L__BB1_17;
$L__BB1_18:
	setp.eq.s32 	%p7, %r36, 0;
	@%p7 bra 	$L__BB1_26;
	and.b32  	%r41, %r46, 3;
	setp.lt.u32 	%p8, %r36, 4;
	@%p8 bra 	$L__BB1_21;
	mad.lo.s32 	%r55, %r133, %r47, %r1;
	mul.wide.s32 	%rd17, %r55, 4;
	add.s64 	%rd18, %rd3, %rd17;
	mov.b32 	%r56, 0;
	st.global.u32 	[%rd18], %r56;
	mul.wide.s32 	%rd19, %r47, 4;
	add.s64 	%rd20, %rd18, %rd19;
	st.global.u32 	[%rd20], %r56;
	add.s64 	%rd21, %rd20, %rd19;
	st.global.u32 	[%rd21], %r56;
	add.s64 	%rd22, %rd21, %rd19;
	st.global.u32 	[%rd22], %r56;
	add.s32 	%r133, %r133, 4;
$L__BB1_21:
	setp.eq.s32 	%p9, %r41, 0;
	@%p9 bra 	$L__BB1_26;
	setp.eq.s32 	%p10, %r41, 1;
	@%p10 bra 	$L__BB1_24;
	mad.lo.s32 	%r57, %r133, %r47, %r1;
	mul.wide.s32 	%rd23, %r57, 4;
	add.s64 	%rd24, %rd3, %rd23;
	mov.b32 	%r58, 0;
	st.global.u32 	[%rd24], %r58;
	mul.wide.s32 	%rd25, %r47, 4;
	add.s64 	%rd26, %rd24, %rd25;
	st.global.u32 	[%rd26], %r58;
	add.s32 	%r133, %r133, 2;
$L__BB1_24:
	and.b32  	%r59, %r46, 1;
	setp.eq.b32 	%p11, %r59, 1;
	not.pred 	%p12, %p11;
	@%p12 bra 	$L__BB1_26;
	mad.lo.s32 	%r60, %r133, %r47, %r1;
	mul.wide.s32 	%rd27, %r60, 4;
	add.s64 	%rd28, %rd3, %rd27;
	mov.b32 	%r61, 0;
	st.global.u32 	[%rd28], %r61;
$L__BB1_26:
	ret;

}
	// .globl	_Z7mulEachPiS_S_ii
.visible .entry _Z7mulEachPiS_S_ii(
	.param .u64 .ptr .align 1 _Z7mulEachPiS_S_ii_param_0,
	.param .u64 .ptr .align 1 _Z7mulEachPiS_S_ii_param_1,
	.param .u64 .ptr .align 1 _Z7mulEachPiS_S_ii_param_2,
	.param .u32 _Z7mulEachPiS_S_ii_param_3,
	.param .u32 _Z7mulEachPiS_S_ii_param_4
)
{
	.reg .pred 	%p<11>;
	.reg .b32 	%r<109>;
	.reg .b64 	%rd<53>;

	ld.param.u64 	%rd11, [_Z7mulEachPiS_S_ii_param_0];
	ld.param.u64 	%rd12, [_Z7mulEachPiS_S_ii_param_1];
	ld.param.u32 	%r32, [_Z7mulEachPiS_S_ii_param_3];
	ld.param.u32 	%r31, [_Z7mulEachPiS_S_ii_param_4];
	cvta.to.global.u64 	%rd1, %rd12;
	cvta.to.global.u64 	%rd2, %rd11;
	mov.u32 	%r33, %tid.x;
	mov.u32 	%r34, %ctaid.x;
	mov.u32 	%r35, %ntid.x;
	mad.lo.s32 	%r1, %r34, %r35, %r33;
	mul.lo.s32 	%r36, %r31, %r32;
	setp.ge.s32 	%p1, %r1, %r36;
	@%p1 bra 	$L__BB2_14;
	setp.lt.s32 	%p2, %r31, 1;
	mov.b32 	%r108, 0;
	@%p2 bra 	$L__BB2_13;
	rem.s32 	%r2, %r1, %r31;
	and.b32  	%r3, %r31, 7;
	setp.lt.u32 	%p3, %r31, 8;
	mov.b32 	%r103, 0;
	mov.u32 	%r108, %r103;
	@%p3 bra 	$L__BB2_5;
	and.b32  	%r103, %r31, 2147483640;
	neg.s32 	%r97, %r103;
	mul.wide.u32 	%rd13, %r31, 4;
	add.s64 	%rd3, %rd1, %rd13;
	mul.wide.u32 	%rd14, %r31, 8;
	add.s64 	%rd4, %rd1, %rd14;
	mul.wide.u32 	%rd15, %r31, 12;
	add.s64 	%rd5, %rd1, %rd15;
	mul.wide.u32 	%rd16, %r31, 16;
	add.s64 	%rd6, %rd1, %rd16;
	mul.wide.u32 	%rd17, %r31, 20;
	add.s64 	%rd7, %rd1, %rd17;
	mul.wide.u32 	%rd18, %r31, 24;
	add.s64 	%rd8, %rd1, %rd18;
	mul.wide.u32 	%rd19, %r31, 28;
	add.s64 	%rd9, %rd1, %rd19;
	sub.s32 	%r95, %r1, %r2;
	mov.b32 	%r108, 0;
	mov.u32 	%r96, %r2;
$L__BB2_4:
	.pragma "nounroll";
	mul.wide.s32 	%rd20, %r96, 4;
	add.s64 	%rd21, %rd3, %rd20;
	add.s64 	%rd22, %rd4, %rd20;
	add.s64 	%rd23, %rd5, %rd20;
	add.s64 	%rd24, %rd6, %rd20;
	add.s64 	%rd25, %rd7, %rd20;
	add.s64 	%rd26, %rd8, %rd20;
	add.s64 	%rd27, %rd9, %rd20;
	add.s64 	%rd28, %rd1, %rd20;
	mul.wide.s32 	%rd29, %r95, 4;
	add.s64 	%rd30, %rd2, %rd29;
	ld.global.u32 	%r41, [%rd30];
	ld.global.u32 	%r42, [%rd28];
	mad.lo.s32 	%r43, %r42, %r41, %r108;
	ld.global.u32 	%r44, [%rd30+4];
	ld.global.u32 	%r45, [%rd21];
	mad.lo.s32 	%r46, %r45, %r44, %r43;
	ld.global.u32 	%r47, [%rd30+8];
	ld.global.u32 	%r48, [%rd22];
	mad.lo.s32 	%r49, %r48, %r47, %r46;
	ld.global.u32 	%r50, [%rd30+12];
	ld.global.u32 	%r51, [%rd23];
	mad.lo.s32 	%r52, %r51, %r50, %r49;
	ld.global.u32 	%r53, [%rd30+16];
	ld.global.u32 	%r54, [%rd24];
	mad.lo.s32 	%r55, %r54, %r53, %r52;
	ld.global.u32 	%r56, [%rd30+20];
	ld.global.u32 	%r57, [%rd25];
	mad.lo.s32 	%r58, %r57, %r56, %r55;
	ld.global.u32 	%r59, [%rd30+24];
	ld.global.u32 	%r60, [%rd26];
	mad.lo.s32 	%r61, %r60, %r59, %r58;
	ld.global.u32 	%r62, [%rd30+28];
	ld.global.u32 	%r63, [%rd27];
	mad.lo.s32 	%r108, %r63, %r62, %r61;
	add.s32 	%r97, %r97, 8;
	shl.b32 	%r64, %r31, 3;
	add.s32 	%r96, %r96, %r64;
	add.s32 	%r95, %r95, 8;
	setp.ne.s32 	%p4, %r97, 0;
	@%p4 bra 	$L__BB2_4;
$L__BB2_5:
	setp.eq.s32 	%p5, %r3, 0;
	@%p5 bra 	$L__BB2_13;
	and.b32  	%r18, %r31, 3;
	setp.lt.u32 	%p6, %r3, 4;
	@%p6 bra 	$L__BB2_8;
	add.s32 	%r66, %r103, %r1;
	sub.s32 	%r67, %r66, %r2;
	mul.wide.s32 	%rd31, %r67, 4;
	add.s64 	%rd32, %rd2, %rd31;
	ld.global.u32 	%r68, [%rd32];
	mad.lo.s32 	%r69, %r103, %r31, %r2;
	mul.wide.s32 	%rd33, %r69, 4;
	add.s64 	%rd34, %rd1, %rd33;
	ld.global.u32 	%r70, [%rd34];
	mad.lo.s32 	%r71, %r70, %r68, %r108;
	ld.global.u32 	%r72, [%rd32+4];
	mul.wide.u32 	%rd35, %r31, 4;
	add.s64 	%rd36, %rd34, %rd35;
	ld.global.u32 	%r73, [%rd36];
	mad.lo.s32 	%r74, %r73, %r72, %r71;
	ld.global.u32 	%r75, [%rd32+8];
	add.s64 	%rd37, %rd36, %rd35;
	ld.global.u32 	%r76, [%rd37];
	mad.lo.s32 	%r77, %r76, %r75, %r74;
	ld.global.u32 	%r78, [%rd32+12];
	add.s64 	%rd38, %rd37, %rd35;
	ld.global.u32 	%r79, [%rd38];
	mad.lo.s32 	%r108, %r79, %r78, %r77;
	add.s32 	%r103, %r103, 4;
$L__BB2_8:
	setp.eq.s32 	%p7, %r18, 0;
	@%p7 bra 	$L__BB2_13;
	setp.eq.s32 	%p8, %r18, 1;
	@%p8 bra 	$L__BB2_11;
	add.s32 	%r81, %r103, %r1;
	sub.s32 	%r82, %r81, %r2;
	mul.wide.s32 	%rd39, %r82, 4;
	add.s64 	%rd40, %rd2, %rd39;
	ld.global.u32 	%r83, [%rd40];
	mad.lo.s32 	%r84, %r103, %r31, %r2;
	mul.wide.s32 	%rd41, %r84, 4;
	add.s64 	%rd42, %rd1, %rd41;
	ld.global.u32 	%r85, [%rd42];
	mad.lo.s32 	%r86, %r85, %r83, %r108;
	ld.global.u32 	%r87, [%rd40+4];
	mul.wide.u32 	%rd43, %r31, 4;
	add.s64 	%rd44, %rd42, %rd43;
	ld.global.u32 	%r88, [%rd44];
	mad.lo.s32 	%r108, %r88, %r87, %r86;
	add.s32 	%r103, %r103, 2;
$L__BB2_11:
	and.b32  	%r89, %r31, 1;
	setp.eq.b32 	%p9, %r89, 1;
	not.pred 	%p10, %p9;
	@%p10 bra 	$L__BB2_13;
	add.s32 	%r90, %r103, %r1;
	sub.s32 	%r91, %r90, %r2;
	mul.wide.s32 	%rd45, %r91, 4;
	add.s64 	%rd46, %rd2, %rd45;
	ld.global.u32 	%r92, [%rd46];
	mad.lo.s32 	%r93, %r103, %r31, %r2;
	mul.wide.s32 	%rd47, %r93, 4;
	add.s64 	%rd48, %rd1, %rd47;
	ld.global.u32 	%r94, [%rd48];
	mad.lo.s32 	%r108, %r94, %r92, %r108;
$L__BB2_13:
	ld.param.u64 	%rd52, [_Z7mulEachPiS_S_ii_param_2];
	cvta.to.global.u64 	%rd49, %rd52;
	mul.wide.s32 	%rd50, %r1, 4;
	add.s64 	%rd51, %rd49, %rd50;
	st.global.u32 	[%rd51], %r108;
$L__BB2_14:
	ret;

}


// ===== COMPILED SASS (sm_100) =====

	.target	sm_100

	.elftype	@"ET_EXEC"


//--------------------- .note.nv.tkinfo           --------------------------
	.section	.note.nv.tkinfo,"",@"SHT_NOTE"
	.sectionflags	@"SHF_NOTE_NV_TKINFO"
	.tkinfo
        /*0018*/ 	.word	0x00000002
        /*0030*/ 	.string	""
        /*0030*/ 	.string	"ptxas"
        /*0030*/ 	.string	"Cuda compilation tools, release 13.0, V13.0.88"
        /*0030*/ 	.string	"Build cuda_13.0.r13.0/compiler.36424714_0"
        /*0030*/ 	.string	"-arch sm_100 -m 64 "



//--------------------- .note.nv.cuinfo           --------------------------
	.section	.note.nv.cuinfo,"",@"SHT_NOTE"
	.sectionflags	@"SHF_NOTE_NV_CUINFO"
        /*0018*/ 	.short	0x0002
        /*001a*/ 	.short	0x0064
        /*001c*/ 	.short	0x0082
	.zero		2


//--------------------- .nv.info                  --------------------------
	.section	.nv.info,"",@"SHT_CUDA_INFO"
	.align	4


	//----- nvinfo : EIATTR_REGCOUNT
	.align		4
        /*0000*/ 	.byte	0x04, 0x2f
        /*0002*/ 	.short	(.L_1 - .L_0)
	.align		4
.L_0:
        /*0004*/ 	.word	index@(_Z6mulRowPiS_S_ii)
        /*0008*/ 	.word	0x00000020


	//----- nvinfo : EIATTR_FRAME_SIZE
	.align		4
.L_1:
        /*000c*/ 	.byte	0x04, 0x11
        /*000e*/ 	.short	(.L_3 - .L_2)
	.align		4
.L_2:
        /*0010*/ 	.word	index@(_Z6mulRowPiS_S_ii)
        /*0014*/ 	.word	0x00000000


	//----- nvinfo : EIATTR_REGCOUNT
	.align		4
.L_3:
        /*0018*/ 	.byte	0x04, 0x2f
        /*001a*/ 	.short	(.L_5 - .L_4)
	.align		4
.L_4:
        /*001c*/ 	.word	index@(_Z6mulColPiS_S_ii)
        /*0020*/ 	.word	0x00000020


	//----- nvinfo : EIATTR_FRAME_SIZE
	.align		4
.L_5:
        /*0024*/ 	.byte	0x04, 0x11
        /*0026*/ 	.short	(.L_7 - .L_6)
	.align		4
.L_6:
        /*0028*/ 	.word	index@(_Z6mulColPiS_S_ii)
        /*002c*/ 	.word	0x00000000


	//----- nvinfo : EIATTR_REGCOUNT
	.align		4
.L_7:
        /*0030*/ 	.byte	0x04, 0x2f
        /*0032*/ 	.short	(.L_9 - .L_8)
	.align		4
.L_8:
        /*0034*/ 	.word	index@(_Z7mulEachPiS_S_ii)
        /*0038*/ 	.word	0x00000020


	//----- nvinfo : EIATTR_FRAME_SIZE
	.align		4
.L_9:
        /*003c*/ 	.byte	0x04, 0x11
        /*003e*/ 	.short	(.L_11 - .L_10)
	.align		4
.L_10:
        /*0040*/ 	.word	index@(_Z7mulEachPiS_S_ii)
        /*0044*/ 	.word	0x00000000


	//----- nvinfo : EIATTR_MIN_STACK_SIZE
	.align		4
.L_11:
        /*0048*/ 	.byte	0x04, 0x12
        /*004a*/ 	.short	(.L_13 - .L_12)
	.align		4
.L_12:
        /*004c*/ 	.word	index@(_Z7mulEachPiS_S_ii)
        /*0050*/ 	.word	0x00000000


	//----- nvinfo : EIATTR_MIN_STACK_SIZE
	.align		4
.L_13:
        /*0054*/ 	.byte	0x04, 0x12
        /*0056*/ 	.short	(.L_15 - .L_14)
	.align		4
.L_14:
        /*0058*/ 	.word	index@(_Z6mulColPiS_S_ii)
        /*005c*/ 	.word	0x00000000


	//----- nvinfo : EIATTR_MIN_STACK_SIZE
	.align		4
.L_15:
        /*0060*/ 	.byte	0x04, 0x12
        /*0062*/ 	.short	(.L_17 - .L_16)
	.align		4
.L_16:
        /*0064*/ 	.word	index@(_Z6mulRowPiS_S_ii)
        /*0068*/ 	.word	0x00000000
.L_17:


//--------------------- .nv.compat                --------------------------
	.section	.nv.compat,"",@"SHT_CUDA_COMPAT_INFO"
	.align	4
        /*0000*/ 	.byte	0x02, 0x09, 0x00, 0x00, 0x02, 0x02, 0x01, 0x00, 0x02, 0x05, 0x05, 0x00, 0x03, 0x07, 0x01, 0x01
        /*0010*/ 	.byte	0x02, 0x03, 0x00, 0x00, 0x02, 0x06, 0x01, 0x00, 0x04, 0x0b, 0x08, 0x00, 0x09, 0x00, 0x00, 0x00
        /*0020*/ 	.byte	0x00, 0x00, 0x00, 0x00


//--------------------- .nv.info._Z7mulEachPiS_S_ii --------------------------
	.section	.nv.info._Z7mulEachPiS_S_ii,"",@"SHT_CUDA_INFO"
	.sectionflags	@""
	.align	4


	//----- nvinfo : EIATTR_CUDA_API_VERSION
	.align		4
        /*0000*/ 	.byte	0x04, 0x37
        /*0002*/ 	.short	(.L_19 - .L_18)
.L_18:
        /*0004*/ 	.word	0x00000082


	//----- nvinfo : EIATTR_KPARAM_INFO
	.align		4
.L_19:
        /*0008*/ 	.byte	0x04, 0x17
        /*000a*/ 	.short	(.L_21 - .L_20)
.L_20:
        /*000c*/ 	.word	0x00000000
        /*0010*/ 	.short	0x0004
        /*0012*/ 	.short	0x001c
        /*0014*/ 	.byte	0x00, 0xf0, 0x11, 0x00


	//----- nvinfo : EIATTR_KPARAM_INFO
	.align		4
.L_21:
        /*0018*/ 	.byte	0x04, 0x17
        /*001a*/ 	.short	(.L_23 - .L_22)
.L_22:
        /*001c*/ 	.word	0x00000000
        /*0020*/ 	.short	0x0003
        /*0022*/ 	.short	0x0018
        /*0024*/ 	.byte	0x00, 0xf0, 0x11, 0x00


	//----- nvinfo : EIATTR_KPARAM_INFO
	.align		4
.L_23:
        /*0028*/ 	.byte	0x04, 0x17
        /*002a*/ 	.short	(.L_25 - .L_24)
.L_24:
        /*002c*/ 	.word	0x00000000
        /*0030*/ 	.short	0x0002
        /*0032*/ 	.short	0x0010
        /*0034*/ 	.byte	0x00, 0xf5, 0x21, 0x00


	//----- nvinfo : EIATTR_KPARAM_INFO
	.align		4
.L_25:
        /*0038*/ 	.byte	0x04, 0x17
        /*003a*/ 	.short	(.L_27 - .L_26)
.L_26:
        /*003c*/ 	.word	0x00000000
        /*0040*/ 	.short	0x0001
        /*0042*/ 	.short	0x0008
        /*0044*/ 	.byte	0x00, 0xf5, 0x21, 0x00


	//----- nvinfo : EIATTR_KPARAM_INFO
	.align		4
.L_27:
        /*0048*/ 	.byte	0x04, 0x17
        /*004a*/ 	.short	(.L_29 - .L_28)
.L_28:
        /*004c*/ 	.word	0x00000000
        /*0050*/ 	.short	0x0000
        /*0052*/ 	.short	0x0000
        /*0054*/ 	.byte	0x00, 0xf5, 0x21, 0x00


	//----- nvinfo : EIATTR_SPARSE_MMA_MASK
	.align		4
.L_29:
        /*0058*/ 	.byte	0x03, 0x50
        /*005a*/ 	.short	0x0000


	//----- nvinfo : EIATTR_MAXREG_COUNT
	.align		4
        /*005c*/ 	.byte	0x03, 0x1b
        /*005e*/ 	.short	0x00ff


	//----- nvinfo : EIATTR_MERCURY_ISA_VERSION
	.align		4
        /*0060*/ 	.byte	0x03, 0x5f
        /*0062*/ 	.short	0x0101


	//----- nvinfo : EIATTR_VRC_CTA_INIT_COUNT
	.align		4
        /*0064*/ 	.byte	0x02, 0x4a
	.zero		1
	.zero		1


	//----- nvinfo : EIATTR_EXIT_INSTR_OFFSETS
	.align		4
        /*0068*/ 	.byte	0x04, 0x1c
        /*006a*/ 	.short	(.L_31 - .L_30)


	//   ....[0]....
.L_30:
        /*006c*/ 	.word	0x00000080


	//   ....[1]....
        /*0070*/ 	.word	0x00000ad0


	//----- nvinfo : EIATTR_CBANK_PARAM_SIZE
	.align		4
.L_31:
        /*0074*/ 	.byte	0x03, 0x19
        /*0076*/ 	.short	0x0020


	//----- nvinfo : EIATTR_PARAM_CBANK
	.align		4
        /*0078*/ 	.byte	0x04, 0x0a
        /*007a*/ 	.short	(.L_33 - .L_32)
	.align		4
.L_32:
        /*007c*/ 	.word	index@(.nv.constant0._Z7mulEachPiS_S_ii)
        /*0080*/ 	.short	0x0380
        /*0082*/ 	.short	0x0020


	//----- nvinfo : EIATTR_SW_WAR
	.align		4
.L_33:
        /*0084*/ 	.byte	0x04, 0x36
        /*0086*/ 	.short	(.L_35 - .L_34)
.L_34:
        /*0088*/ 	.word	0x00000008
.L_35:


//--------------------- .nv.info._Z6mulColPiS_S_ii --------------------------
	.section	.nv.info._Z6mulColPiS_S_ii,"",@"SHT_CUDA_INFO"
	.sectionflags	@""
	.align	4


	//----- nvinfo : EIATTR_CUDA_API_VERSION
	.align		4
        /*0000*/ 	.byte	0x04, 0x37
        /*0002*/ 	.short	(.L_37 - .L_36)
.L_36:
        /*0004*/ 	.word	0x00000082


	//----- nvinfo : EIATTR_KPARAM_INFO
	.align		4
.L_37:
        /*0008*/ 	.byte	0x04, 0x17
        /*000a*/ 	.short	(.L_39 - .L_38)
.L_38:
        /*000c*/ 	.word	0x00000000
        /*0010*/ 	.short	0x0004
        /*0012*/ 	.short	0x001c
        /*0014*/ 	.byte	0x00, 0xf0, 0x11, 0x00


	//----- nvinfo : EIATTR_KPARAM_INFO
	.align		4
.L_39:
        /*0018*/ 	.byte	0x04, 0x17
        /*001a*/ 	.short	(.L_41 - .L_40)
.L_40:
        /*001c*/ 	.word	0x00000000
        /*0020*/ 	.short	0x0003
        /*0022*/ 	.short	0x0018
        /*0024*/ 	.byte	0x00, 0xf0, 0x11, 0x00


	//----- nvinfo : EIATTR_KPARAM_INFO
	.align		4
.L_41:
        /*0028*/ 	.byte	0x04, 0x17
        /*002a*/ 	.short	(.L_43 - .L_42)
.L_42:
        /*002c*/ 	.word	0x00000000
        /*0030*/ 	.short	0x0002
        /*0032*/ 	.short	0x0010
        /*0034*/ 	.byte	0x00, 0xf5, 0x21, 0x00


	//----- nvinfo : EIATTR_KPARAM_INFO
	.align		4
.L_43:
        /*0038*/ 	.byte	0x04, 0x17
        /*003a*/ 	.short	(.L_45 - .L_44)
.L_44:
        /*003c*/ 	.word	0x00000000
        /*0040*/ 	.short	0x0001
        /*0042*/ 	.short	0x0008
        /*0044*/ 	.byte	0x00, 0xf5, 0x21, 0x00


	//----- nvinfo : EIATTR_KPARAM_INFO
	.align		4
.L_45:
        /*0048*/ 	.byte	0x04, 0x17
        /*004a*/ 	.short	(.L_47 - .L_46)
.L_46:
        /*004c*/ 	.word	0x00000000
        /*0050*/ 	.short	0x0000
        /*0052*/ 	.short	0x0000
        /*0054*/ 	.byte	0x00, 0xf5, 0x21, 0x00


	//----- nvinfo : EIATTR_SPARSE_MMA_MASK
	.align		4
.L_47:
        /*0058*/ 	.byte	0x03, 0x50
        /*005a*/ 	.short	0x0000


	//----- nvinfo : EIATTR_MAXREG_COUNT
	.align		4
        /*005c*/ 	.byte	0x03, 0x1b
        /*005e*/ 	.short	0x00ff


	//----- nvinfo : EIATTR_MERCURY_ISA_VERSION
	.align		4
        /*0060*/ 	.byte	0x03, 0x5f
        /*0062*/ 	.short	0x0101


	//----- nvinfo : EIATTR_VRC_CTA_INIT_COUNT
	.align		4
        /*0064*/ 	.byte	0x02, 0x4a
	.zero		1
	.zero		1


	//----- nvinfo : EIATTR_EXIT_INSTR_OFFSETS
	.align		4
        /*0068*/ 	.byte	0x04, 0x1c
        /*006a*/ 	.short	(.L_49 - .L_48)


	//   ....[0]....
.L_48:
        /*006c*/ 	.word	0x00000080


	//   ....[1]....
        /*0070*/ 	.word	0x000008c0


	//   ....[2]....
        /*0074*/ 	.word	0x00000aa0


	//   ....[3]....
        /*0078*/ 	.word	0x00000ba0


	//   ....[4]....
        /*007c*/ 	.word	0x00000c60


	//   ....[5]....
        /*0080*/ 	.word	0x00000cb0


	//----- nvinfo : EIATTR_CBANK_PARAM_SIZE
	.align		4
.L_49:
        /*0084*/ 	.byte	0x03, 0x19
        /*0086*/ 	.short	0x0020


	//----- nvinfo : EIATTR_PARAM_CBANK
	.align		4
        /*0088*/ 	.byte	0x04, 0x0a
        /*008a*/ 	.short	(.L_51 - .L_50)
	.align		4
.L_50:
        /*008c*/ 	.word	index@(.nv.constant0._Z6mulColPiS_S_ii)
        /*0090*/ 	.short	0x0380
        /*0092*/ 	.short	0x0020


	//----- nvinfo : EIATTR_SW_WAR
	.align		4
.L_51:
        /*0094*/ 	.byte	0x04, 0x36
        /*0096*/ 	.short	(.L_53 - .L_52)
.L_52:
        /*0098*/ 	.word	0x00000008
.L_53:


//--------------------- .nv.info._Z6mulRowPiS_S_ii --------------------------
	.section	.nv.info._Z6mulRowPiS_S_ii,"",@"SHT_CUDA_INFO"
	.sectionflags	@""
	.align	4


	//----- nvinfo : EIATTR_CUDA_API_VERSION
	.align		4
        /*0000*/ 	.byte	0x04, 0x37
        /*0002*/ 	.short	(.L_55 - .L_54)
.L_54:
        /*0004*/ 	.word	0x00000082


	//----- nvinfo : EIATTR_KPARAM_INFO
	.align		4
.L_55:
        /*0008*/ 	.byte	0x04, 0x17
        /*000a*/ 	.short	(.L_57 - .L_56)
.L_56:
        /*000c*/ 	.word	0x00000000
        /*0010*/ 	.short	0x0004
        /*0012*/ 	.short	0x001c
        /*0014*/ 	.byte	0x00, 0xf0, 0x11, 0x00


	//----- nvinfo : EIATTR_KPARAM_INFO
	.align		4
.L_57:
        /*0018*/ 	.byte	0x04, 0x17
        /*001a*/ 	.short	(.L_59 - .L_58)
.L_58:
        /*001c*/ 	.word	0x00000000
        /*0020*/ 	.short	0x0003
        /*0022*/ 	.short	0x0018
        /*0024*/ 	.byte	0x00, 0xf0, 0x11, 0x00


	//----- nvinfo : EIATTR_KPARAM_INFO
	.align		4
.L_59:
        /*0028*/ 	.byte	0x04, 0x17
        /*002a*/ 	.short	(.L_61 - .L_60)
.L_60:
        /*002c*/ 	.word	0x00000000
        /*0030*/ 	.short	0x0002
        /*0032*/ 	.short	0x0010
        /*0034*/ 	.byte	0x00, 0xf5, 0x21, 0x00


	//----- nvinfo : EIATTR_KPARAM_INFO
	.align		4
.L_61:
        /*0038*/ 	.byte	0x04, 0x17
        /*003a*/ 	.short	(.L_63 - .L_62)
.L_62:
        /*003c*/ 	.word	0x00000000
        /*0040*/ 	.short	0x0001
        /*0042*/ 	.short	0x0008
        /*0044*/ 	.byte	0x00, 0xf5, 0x21, 0x00


	//----- nvinfo : EIATTR_KPARAM_INFO
	.align		4
.L_63:
        /*0048*/ 	.byte	0x04, 0x17
        /*004a*/ 	.short	(.L_65 - .L_64)
.L_64:
        /*004c*/ 	.word	0x00000000
        /*0050*/ 	.short	0x0000
        /*0052*/ 	.short	0x0000
        /*0054*/ 	.byte	0x00, 0xf5, 0x21, 0x00


	//----- nvinfo : EIATTR_SPARSE_MMA_MASK
	.align		4
.L_65:
        /*0058*/ 	.byte	0x03, 0x50
        /*005a*/ 	.short	0x0000


	//----- nvinfo : EIATTR_MAXREG_COUNT
	.align		4
        /*005c*/ 	.byte	0x03, 0x1b
        /*005e*/ 	.short	0x00ff


	//----- nvinfo : EIATTR_MERCURY_ISA_VERSION
	.align		4
        /*0060*/ 	.byte	0x03, 0x5f
        /*0062*/ 	.short	0x0101


	//----- nvinfo : EIATTR_VRC_CTA_INIT_COUNT
	.align		4
        /*0064*/ 	.byte	0x02, 0x4a
	.zero		1
	.zero		1


	//----- nvinfo : EIATTR_EXIT_INSTR_OFFSETS
	.align		4
        /*0068*/ 	.byte	0x04, 0x1c
        /*006a*/ 	.short	(.L_67 - .L_66)


	//   ....[0]....
.L_66:
        /*006c*/ 	.word	0x00000080


	//   ....[1]....
        /*0070*/ 	.word	0x00000970


	//   ....[2]....
        /*0074*/ 	.word	0x00000ae0


	//   ....[3]....
        /*0078*/ 	.word	0x00000bb0


	//   ....[4]....
        /*007c*/ 	.word	0x00000c40


	//   ....[5]....
        /*0080*/ 	.word	0x00000ca0


	//----- nvinfo : EIATTR_CBANK_PARAM_SIZE
	.align		4
.L_67:
        /*0084*/ 	.byte	0x03, 0x19
        /*0086*/ 	.short	0x0020


	//----- nvinfo : EIATTR_PARAM_CBANK
	.align		4
        /*0088*/ 	.byte	0x04, 0x0a
        /*008a*/ 	.short	(.L_69 - .L_68)
	.align		4
.L_68:
        /*008c*/ 	.word	index@(.nv.constant0._Z6mulRowPiS_S_ii)
        /*0090*/ 	.short	0x0380
        /*0092*/ 	.short	0x0020


	//----- nvinfo : EIATTR_SW_WAR
	.align		4
.L_69:
        /*0094*/ 	.byte	0x04, 0x36
        /*0096*/ 	.short	(.L_71 - .L_70)
.L_70:
        /*0098*/ 	.word	0x00000008
.L_71:


//--------------------- .nv.callgraph             --------------------------
	.section	.nv.callgraph,"",@"SHT_CUDA_CALLGRAPH"
	.align	4
	.sectionentsize	8
	.align		4
        /*0000*/ 	.word	0x00000000
	.align		4
        /*0004*/ 	.word	0xffffffff
	.align		4
        /*0008*/ 	.word	0x00000000
	.align		4
        /*000c*/ 	.word	0xfffffffe
	.align		4
        /*0010*/ 	.word	0x00000000
	.align		4
        /*0014*/ 	.word	0xfffffffd
	.align		4
        /*0018*/ 	.word	0x00000000
	.align		4
        /*001c*/ 	.word	0xfffffffc


//--------------------- .text._Z7mulEachPiS_S_ii  --------------------------
	.section	.text._Z7mulEachPiS_S_ii,"ax",@progbits
	.align	128
        .global         _Z7mulEachPiS_S_ii
        .type           _Z7mulEachPiS_S_ii,@function
        .size           _Z7mulEachPiS_S_ii,(.L_x_26 - _Z7mulEachPiS_S_ii)
        .other          _Z7mulEachPiS_S_ii,@"STO_CUDA_ENTRY STV_DEFAULT"
_Z7mulEachPiS_S_ii:
.text._Z7mulEachPiS_S_ii:
[----:B------:R-:W-:Y:S01]  /*0000*/  LDC R1, c[0x0][0x37c] ;  /* 0x0000df00ff017b82 */ /* 0x000fe20000000800 */
[----:B------:R-:W0:Y:S07]  /*0010*/  S2R R0, SR_TID.X ;  /* 0x0000000000007919 */ /* 0x000e2e0000002100 */
[----:B------:R-:W0:Y:S01]  /*0020*/  S2UR UR6, SR_CTAID.X ;  /* 0x00000000000679c3 */ /* 0x000e220000002500 */
[----:B------:R-:W1:Y:S07]  /*0030*/  LDCU.64 UR4, c[0x0][0x398] ;  /* 0x00007300ff0477ac */ /* 0x000e6e0008000a00 */
[----:B------:R-:W0:Y:S01]  /*0040*/  LDC R3, c[0x0][0x360] ;  /* 0x0000d800ff037b82 */ /* 0x000e220000000800 */
[----:B-1----:R-:W-:Y:S01]  /*0050*/  UIMAD UR4, UR5, UR4, URZ ;  /* 0x00000004050472a4 */ /* 0x002fe2000f8e02ff */
[----:B0-----:R-:W-:-:S05]  /*0060*/  IMAD R0, R3, UR6, R0 ;  /* 0x0000000603007c24 */ /* 0x001fca000f8e0200 */
[----:B------:R-:W-:-:S13]  /*0070*/  ISETP.GE.AND P0, PT, R0, UR4, PT ;  /* 0x0000000400007c0c */ /* 0x000fda000bf06270 */
[----:B------:R-:W-:Y:S05]  /*0080*/  @P0 EXIT ;  /* 0x000000000000094d */ /* 0x000fea0003800000 */
[----:B------:R-:W-:Y:S01]  /*0090*/  UISETP.GE.AND UP0, UPT, UR5, 0x1, UPT ;  /* 0x000000010500788c */ /* 0x000fe2000bf06270 */
[----:B------:R-:W-:Y:S01]  /*00a0*/  HFMA2 R15, -RZ, RZ, 0, 0 ;  /* 0x00000000ff0f7431 */ /* 0x000fe200000001ff */
[----:B------:R-:W0:Y:S07]  /*00b0*/  LDCU.64 UR18, c[0x0][0x358] ;  /* 0x00006b00ff1277ac */ /* 0x000e2e0008000a00 */
[----:B------:R-:W-:Y:S05]  /*00c0*/  BRA.U !UP0, `(.L_x_0) ;  /* 0x0000000908747547 */ /* 0x000fea000b800000 */
[----:B------:R-:W-:Y:S01]  /*00d0*/  IABS R6, UR5 ;  /* 0x0000000500067c13 */ /* 0x000fe20008000000 */
[----:B------:R-:W-:Y:S01]  /*00e0*/  UISETP.GE.U32.AND UP1, UPT, UR5, 0x8, UPT ;  /* 0x000000080500788c */ /* 0x000fe2000bf26070 */
[----:B------:R-:W-:Y:S01]  /*00f0*/  IABS R13, R0 ;  /* 0x00000000000d7213 */ /* 0x000fe20000000000 */
[----:B------:R-:W-:Y:S01]  /*0100*/  ULOP3.LUT UR17, UR5, 0x7, URZ, 0xc0, !UPT ;  /* 0x0000000705117892 */ /* 0x000fe2000f8ec0ff */
[----:B------:R-:W1:Y:S01]  /*0110*/  I2F.RP R4, R6 ;  /* 0x0000000600047306 */ /* 0x000e620000209400 */
[----:B------:R-:W-:Y:S01]  /*0120*/  ISETP.GE.AND P2, PT, R0, RZ, PT ;  /* 0x000000ff0000720c */ /* 0x000fe20003f46270 */
[----:B------:R-:W-:Y:S01]  /*0130*/  IMAD.MOV.U32 R15, RZ, RZ, RZ ;  /* 0x000000ffff0f7224 */ /* 0x000fe200078e00ff */
[----:B------:R-:W-:Y:S01]  /*0140*/  UISETP.NE.AND UP0, UPT, UR17, URZ, UPT ;  /* 0x000000ff1100728c */ /* 0x000fe2000bf05270 */
[----:B------:R-:W-:-:S04]  /*0150*/  UMOV UR4, URZ ;  /* 0x000000ff00047c82 */ /* 0x000fc80008000000 */
[----:B-1----:R-:W1:Y:S02]  /*0160*/  MUFU.RCP R4, R4 ;  /* 0x0000000400047308 */ /* 0x002e640000001000 */
[----:B-1----:R-:W-:-:S06]  /*0170*/  IADD3 R2, PT, PT, R4, 0xffffffe, RZ ;  /* 0x0ffffffe04027810 */ /* 0x002fcc0007ffe0ff */
[----:B------:R1:W2:Y:S02]  /*0180*/  F2I.FTZ.U32.TRUNC.NTZ R3, R2 ;  /* 0x0000000200037305 */ /* 0x0002a4000021f000 */
[----:B-1----:R-:W-:Y:S02]  /*0190*/  MOV R2, RZ ;  /* 0x000000ff00027202 */ /* 0x002fe40000000f00 */
[----:B--2---:R-:W-:-:S05]  /*01a0*/  IADD3 R5, PT, PT, RZ, -R3, RZ ;  /* 0x80000003ff057210 */ /* 0x004fca0007ffe0ff */
[----:B------:R-:W-:-:S04]  /*01b0*/  IMAD R5, R5, R6, RZ ;  /* 0x0000000605057224 */ /* 0x000fc800078e02ff */
[----:B------:R-:W-:-:S06]  /*01c0*/  IMAD.HI.U32 R3, R3, R5, R2 ;  /* 0x0000000503037227 */ /* 0x000fcc00078e0002 */
[----:B------:R-:W-:-:S05]  /*01d0*/  IMAD.HI.U32 R3, R3, R13, RZ ;  /* 0x0000000d03037227 */ /* 0x000fca00078e00ff */
[----:B------:R-:W-:-:S05]  /*01e0*/  IADD3 R3, PT, PT, -R3, RZ, RZ ;  /* 0x000000ff03037210 */ /* 0x000fca0007ffe1ff */
[----:B------:R-:W-:-:S05]  /*01f0*/  IMAD R13, R6, R3, R13 ;  /* 0x00000003060d7224 */ /* 0x000fca00078e020d */
[----:B------:R-:W-:-:S13]  /*0200*/  ISETP.GT.U32.AND P0, PT, R6, R13, PT ;  /* 0x0000000d0600720c */ /* 0x000fda0003f04070 */
[----:B------:R-:W-:Y:S02]  /*0210*/  @!P0 IADD3 R13, PT, PT, R13, -R6, RZ ;  /* 0x800000060d0d8210 */ /* 0x000fe40007ffe0ff */
[----:B------:R-:W-:Y:S02]  /*0220*/  ISETP.NE.AND P0, PT, RZ, UR5, PT ;  /* 0x00000005ff007c0c */ /* 0x000fe4000bf05270 */
[----:B------:R-:W-:-:S13]  /*0230*/  ISETP.GT.U32.AND P1, PT, R6, R13, PT ;  /* 0x0000000d0600720c */ /* 0x000fda0003f24070 */
[----:B------:R-:W-:-:S04]  /*0240*/  @!P1 IADD3 R13, PT, PT, R13, -R6, RZ ;  /* 0x800000060d0d9210 */ /* 0x000fc80007ffe0ff */
[----:B------:R-:W-:Y:S02]  /*0250*/  @!P2 IADD3 R13, PT, PT, -R13, RZ, RZ ;  /* 0x000000ff0d0da210 */ /* 0x000fe40007ffe1ff */
[----:B------:R-:W-:Y:S01]  /*0260*/  @!P0 LOP3.LUT R13, RZ, UR5, RZ, 0x33, !PT ;  /* 0x00000005ff0d8c12 */ /* 0x000fe2000f8e33ff */
[----:B------:R-:W-:Y:S06]  /*0270*/  BRA.U !UP1, `(.L_x_1) ;  /* 0x0000000109f87547 */ /* 0x000fec000b800000 */
[----:B------:R-:W1:Y:S01]  /*0280*/  LDCU.64 UR20, c[0x0][0x388] ;  /* 0x00007100ff1477ac */ /* 0x000e620008000a00 */
[-C--:B------:R-:W-:Y:S02]  /*0290*/  IADD3 R12, PT, PT, R0, -R13.reuse, RZ ;  /* 0x8000000d000c7210 */ /* 0x080fe40007ffe0ff */
[----:B------:R-:W-:Y:S01]  /*02a0*/  MOV R15, RZ ;  /* 0x000000ff000f7202 */ /* 0x000fe20000000f00 */
[----:B------:R-:W-:Y:S01]  /*02b0*/  ULOP3.LUT UR4, UR5, 0x7ffffff8, URZ, 0xc0, !UPT ;  /* 0x7ffffff805047892 */ /* 0x000fe2000f8ec0ff */
[----:B------:R-:W-:-:S03]  /*02c0*/  MOV R14, R13 ;  /* 0x0000000d000e7202 */ /* 0x000fc60000000f00 */
[----:B------:R-:W-:Y:S02]  /*02d0*/  UIADD3 UR16, UPT, UPT, -UR4, URZ, URZ ;  /* 0x000000ff04107290 */ /* 0x000fe4000fffe1ff */
[----:B-1----:R-:W-:Y:S02]  /*02e0*/  UIMAD.WIDE.U32 UR6, UR5, 0xc, UR20 ;  /* 0x0000000c050678a5 */ /* 0x002fe4000f8e0014 */
[----:B------:R-:W-:Y:S02]  /*02f0*/  UIMAD.WIDE.U32 UR8, UR5, 0x10, UR20 ;  /* 0x00000010050878a5 */ /* 0x000fe4000f8e0014 */
[----:B------:R-:W-:Y:S02]  /*0300*/  UIMAD.WIDE.U32 UR10, UR5, 0x14, UR20 ;  /* 0x00000014050a78a5 */ /* 0x000fe4000f8e0014 */
[----:B------:R-:W-:Y:S02]  /*0310*/  UIMAD.WIDE.U32 UR12, UR5, 0x18, UR20 ;  /* 0x00000018050c78a5 */ /* 0x000fe4000f8e0014 */
[----:B------:R-:W-:-:S12]  /*0320*/  UIMAD.WIDE.U32 UR14, UR5, 0x1c, UR20 ;  /* 0x0000001c050e78a5 */ /* 0x000fd8000f8e0014 */
.L_x_2:
[----:B------:R-:W1:Y:S01]  /*0330*/  LDC.64 R2, c[0x0][0x380] ;  /* 0x0000e000ff027b82 */ /* 0x000e620000000a00 */
[----:B------:R-:W-:Y:S01]  /*0340*/  HFMA2 R9, -RZ, RZ, 0, 2.384185791015625e-07 ;  /* 0x00000004ff097431 */ /* 0x000fe200000001ff */
[----:B------:R-:W-:Y:S02]  /*0350*/  UIMAD.WIDE.U32 UR24, UR5, 0x4, UR20 ;  /* 0x00000004051878a5 */ /* 0x000fe4000f8e0014 */
[----:B------:R-:W-:-:S04]  /*0360*/  UIMAD.WIDE.U32 UR22, UR5, 0x8, UR20 ;  /* 0x00000008051678a5 */ /* 0x000fc8000f8e0014 */
[----:B------:R-:W-:Y:S02]  /*0370*/  MOV R4, UR24 ;  /* 0x0000001800047c02 */ /* 0x000fe40008000f00 */
[----:B------:R-:W-:Y:S01]  /*0380*/  MOV R5, UR25 ;  /* 0x0000001900057c02 */ /* 0x000fe20008000f00 */
[----:B------:R-:W-:Y:S01]  /*0390*/  IMAD.WIDE R8, R14, R9, UR20 ;  /* 0x000000140e087e25 */ /* 0x000fe2000f8e0209 */
[----:B------:R-:W-:-:S03]  /*03a0*/  MOV R7, UR23 ;  /* 0x0000001700077c02 */ /* 0x000fc60008000f00 */
[----:B------:R-:W-:Y:S02]  /*03b0*/  HFMA2 R11, -RZ, RZ, 0, 2.384185791015625e-07 ;  /* 0x00000004ff0b7431 */ /* 0x000fe400000001ff */
[----:B------:R-:W-:Y:S01]  /*03c0*/  IMAD.U32 R6, RZ, RZ, UR22 ;  /* 0x00000016ff067e24 */ /* 0x000fe2000f8e00ff */
[----:B0-----:R0:W2:Y:S01]  /*03d0*/  LDG.E R21, desc[UR18][R8.64] ;  /* 0x0000001208157981 */ /* 0x0010a2000c1e1900 */
[----:B------:R-:W-:-:S04]  /*03e0*/  IMAD.WIDE R4, R14, 0x4, R4 ;  /* 0x000000040e047825 */ /* 0x000fc800078e0204 */
[----:B-1----:R-:W-:Y:S01]  /*03f0*/  IMAD.WIDE R2, R12, 0x4, R2 ;  /* 0x000000040c027825 */ /* 0x002fe200078e0202 */
[----:B------:R-:W-:Y:S01]  /*0400*/  MOV R25, 0x4 ;  /* 0x0000000400197802 */ /* 0x000fe20000000f00 */
[----:B------:R1:W3:Y:S04]  /*0410*/  LDG.E R19, desc[UR18][R4.64] ;  /* 0x0000001204137981 */ /* 0x0002e8000c1e1900 */
[----:B------:R-:W2:Y:S01]  /*0420*/  LDG.E R20, desc[UR18][R2.64] ;  /* 0x0000001202147981 */ /* 0x000ea2000c1e1900 */
[----:B------:R-:W-:-:S03]  /*0430*/  IMAD.WIDE R6, R14, 0x4, R6 ;  /* 0x000000040e067825 */ /* 0x000fc600078e0206 */
[----:B------:R-:W3:Y:S01]  /*0440*/  LDG.E R18, desc[UR18][R2.64+0x4] ;  /* 0x0000041202127981 */ /* 0x000ee2000c1e1900 */
[C---:B------:R-:W-:Y:S01]  /*0450*/  IMAD.WIDE R24, R14.reuse, R25, UR6 ;  /* 0x000000060e187e25 */ /* 0x040fe2000f8e0219 */
[----:B------:R-:W-:Y:S02]  /*0460*/  MOV R27, 0x4 ;  /* 0x00000004001b7802 */ /* 0x000fe40000000f00 */
[----:B------:R4:W5:Y:S01]  /*0470*/  LDG.E R17, desc[UR18][R6.64] ;  /* 0x0000001206117981 */ /* 0x000962000c1e1900 */
[----:B0-----:R-:W-:-:S03]  /*0480*/  IMAD.WIDE R8, R14, R11, UR8 ;  /* 0x000000080e087e25 */ /* 0x001fc6000f8e020b */
[----:B------:R-:W5:Y:S01]  /*0490*/  LDG.E R16, desc[UR18][R2.64+0x8] ;  /* 0x0000081202107981 */ /* 0x000f62000c1e1900 */
[----:B------:R-:W-:Y:S02]  /*04a0*/  HFMA2 R29, -RZ, RZ, 0, 2.384185791015625e-07 ;  /* 0x00000004ff1d7431 */ /* 0x000fe400000001ff */
[C---:B-1----:R-:W-:Y:S01]  /*04b0*/  IMAD.WIDE R4, R14.reuse, R27, UR10 ;  /* 0x0000000a0e047e25 */ /* 0x042fe2000f8e021b */
[----:B------:R-:W5:Y:S04]  /*04c0*/  LDG.E R23, desc[UR18][R24.64] ;  /* 0x0000001218177981 */ /* 0x000f68000c1e1900 */
[----:B------:R-:W5:Y:S01]  /*04d0*/  LDG.E R22, desc[UR18][R2.64+0xc] ;  /* 0x00000c1202167981 */ /* 0x000f62000c1e1900 */
[----:B----4-:R-:W-:-:S03]  /*04e0*/  IMAD.WIDE R6, R14, R11, UR12 ;  /* 0x0000000c0e067e25 */ /* 0x010fc6000f8e020b */
[----:B------:R-:W4:Y:S04]  /*04f0*/  LDG.E R9, desc[UR18][R8.64] ;  /* 0x0000001208097981 */ /* 0x000f28000c1e1900 */
[----:B------:R-:W4:Y:S01]  /*0500*/  LDG.E R26, desc[UR18][R2.64+0x10] ;  /* 0x00001012021a7981 */ /* 0x000f22000c1e1900 */
[----:B------:R-:W-:-:S03]  /*0510*/  IMAD.WIDE R10, R14, R29, UR14 ;  /* 0x0000000e0e0a7e25 */ /* 0x000fc6000f8e021d */
[----:B------:R0:W4:Y:S04]  /*0520*/  LDG.E R4, desc[UR18][R4.64] ;  /* 0x0000001204047981 */ /* 0x000128000c1e1900 */
[----:B------:R-:W4:Y:S04]  /*0530*/  LDG.E R27, desc[UR18][R2.64+0x14] ;  /* 0x00001412021b7981 */ /* 0x000f28000c1e1900 */
[----:B------:R-:W4:Y:S04]  /*0540*/  LDG.E R7, desc[UR18][R6.64] ;  /* 0x0000001206077981 */ /* 0x000f28000c1e1900 */
[----:B------:R-:W4:Y:S04]  /*0550*/  LDG.E R24, desc[UR18][R2.64+0x18] ;  /* 0x0000181202187981 */ /* 0x000f28000c1e1900 */
[----:B------:R-:W4:Y:S04]  /*0560*/  LDG.E R10, desc[UR18][R10.64] ;  /* 0x000000120a0a7981 */ /* 0x000f28000c1e1900 */
[----:B------:R-:W4:Y:S01]  /*0570*/  LDG.E R25, desc[UR18][R2.64+0x1c] ;  /* 0x00001c1202197981 */ /* 0x000f22000c1e1900 */
[----:B------:R-:W-:-:S04]  /*0580*/  UIADD3 UR16, UPT, UPT, UR16, 0x8, URZ ;  /* 0x0000000810107890 */ /* 0x000fc8000fffe0ff */
[----:B------:R-:W-:Y:S01]  /*0590*/  UISETP.NE.AND UP1, UPT, UR16, URZ, UPT ;  /* 0x000000ff1000728c */ /* 0x000fe2000bf25270 */
[----:B0-----:R-:W-:Y:S02]  /*05a0*/  MOV R5, UR5 ;  /* 0x0000000500057c02 */ /* 0x001fe40008000f00 */
[----:B------:R-:W-:-:S03]  /*05b0*/  IADD3 R12, PT, PT, R12, 0x8, RZ ;  /* 0x000000080c0c7810 */ /* 0x000fc60007ffe0ff */
[----:B------:R-:W-:Y:S02]  /*05c0*/  IMAD R14, R5, 0x8, R14 ;  /* 0x00000008050e7824 */ /* 0x000fe400078e020e */
[----:B--2---:R-:W-:-:S04]  /*05d0*/  IMAD R20, R20, R21, R15 ;  /* 0x0000001514147224 */ /* 0x004fc800078e020f */
[----:B---3--:R-:W-:-:S04]  /*05e0*/  IMAD R18, R18, R19, R20 ;  /* 0x0000001312127224 */ /* 0x008fc800078e0214 */
[----:B-----5:R-:W-:-:S04]  /*05f0*/  IMAD R16, R16, R17, R18 ;  /* 0x0000001110107224 */ /* 0x020fc800078e0212 */
[----:B------:R-:W-:-:S04]  /*0600*/  IMAD R16, R22, R23, R16 ;  /* 0x0000001716107224 */ /* 0x000fc800078e0210 */
[----:B----4-:R-:W-:-:S04]  /*0610*/  IMAD R9, R26, R9, R16 ;  /* 0x000000091a097224 */ /* 0x010fc800078e0210 */
[----:B------:R-:W-:-:S04]  /*0620*/  IMAD R4, R27, R4, R9 ;  /* 0x000000041b047224 */ /* 0x000fc800078e0209 */
[----:B------:R-:W-:-:S04]  /*0630*/  IMAD R7, R24, R7, R4 ;  /* 0x0000000718077224 */ /* 0x000fc800078e0204 */
[----:B------:R-:W-:Y:S01]  /*0640*/  IMAD R15, R25, R10, R7 ;  /* 0x0000000a190f7224 */ /* 0x000fe200078e0207 */
[----:B------:R-:W-:Y:S06]  /*0650*/  BRA.U UP1, `(.L_x_2) ;  /* 0xfffffffd01347547 */ /* 0x000fec000b83ffff */
.L_x_1:
[----:B------:R-:W-:Y:S05]  /*0660*/  BRA.U !UP0, `(.L_x_0) ;  /* 0x00000005080c7547 */ /* 0x000fea000b800000 */
[----:B------:R-:W-:Y:S02]  /*0670*/  UISETP.GE.U32.AND UP0, UPT, UR17, 0x4, UPT ;  /* 0x000000041100788c */ /* 0x000fe4000bf06070 */
[----:B------:R-:W-:-:S04]  /*0680*/  ULOP3.LUT UR6, UR5, 0x3, URZ, 0xc0, !UPT ;  /* 0x0000000305067892 */ /* 0x000fc8000f8ec0ff */
[----:B------:R-:W-:-:S03]  /*0690*/  UISETP.NE.AND UP1, UPT, UR6, URZ, UPT ;  /* 0x000000ff0600728c */ /* 0x000fc6000bf25270 */
[----:B------:R-:W-:Y:S08]  /*06a0*/  BRA.U !UP0, `(.L_x_3) ;  /* 0x0000000108647547 */ /* 0x000ff0000b800000 */
[----:B------:R-:W1:Y:S01]  /*06b0*/  LDC.64 R4, c[0x0][0x388] ;  /* 0x0000e200ff047b82 */ /* 0x000e620000000a00 */
[----:B------:R-:W-:Y:S02]  /*06c0*/  MOV R6, UR4 ;  /* 0x0000000400067c02 */ /* 0x000fe40008000f00 */
[----:B------:R-:W-:-:S03]  /*06d0*/  IADD3 R7, PT, PT, -R13, UR4, R0 ;  /* 0x000000040d077c10 */ /* 0x000fc6000fffe100 */
[----:B------:R-:W-:Y:S02]  /*06e0*/  IMAD R9, R6, UR5, R13 ;  /* 0x0000000506097c24 */ /* 0x000fe4000f8e020d */
[----:B------:R-:W2:Y:S01]  /*06f0*/  LDC.64 R2, c[0x0][0x380] ;  /* 0x0000e000ff027b82 */ /* 0x000ea20000000a00 */
[----:B------:R-:W-:Y:S01]  /*0700*/  MOV R11, UR5 ;  /* 0x00000005000b7c02 */ /* 0x000fe20008000f00 */
[----:B-1----:R-:W-:Y:S01]  /*0710*/  IMAD.WIDE R4, R9, 0x4, R4 ;  /* 0x0000000409047825 */ /* 0x002fe200078e0204 */
[----:B------:R-:W-:-:S03]  /*0720*/  MOV R9, UR5 ;  /* 0x0000000500097c02 */ /* 0x000fc60008000f00 */
[----:B--2---:R-:W-:-:S04]  /*0730*/  IMAD.WIDE R2, R7, 0x4, R2 ;  /* 0x0000000407027825 */ /* 0x004fc800078e0202 */
[C---:B------:R-:W-:Y:S01]  /*0740*/  IMAD.WIDE.U32 R6, R9.reuse, 0x4, R4 ;  /* 0x0000000409067825 */ /* 0x040fe200078e0004 */
[----:B0-----:R-:W2:Y:S04]  /*0750*/  LDG.E R12, desc[UR18][R2.64] ;  /* 0x00000012020c7981 */ /* 0x001ea8000c1e1900 */
[----:B------:R-:W2:Y:S01]  /*0760*/  LDG.E R4, desc[UR18][R4.64] ;  /* 0x0000001204047981 */ /* 0x000ea2000c1e1900 */
[----:B------:R-:W-:-:S03]  /*0770*/  IMAD.WIDE.U32 R8, R9, 0x4, R6 ;  /* 0x0000000409087825 */ /* 0x000fc600078e0006 */
[----:B------:R-:W3:Y:S04]  /*0780*/  LDG.E R6, desc[UR18][R6.64] ;  /* 0x0000001206067981 */ /* 0x000ee8000c1e1900 */
[----:B------:R-:W3:Y:S01]  /*0790*/  LDG.E R17, desc[UR18][R2.64+0x4] ;  /* 0x0000041202117981 */ /* 0x000ee2000c1e1900 */
[----:B------:R-:W-:-:S03]  /*07a0*/  IMAD.WIDE.U32 R10, R11, 0x4, R8 ;  /* 0x000000040b0a7825 */ /* 0x000fc600078e0008 */
[----:B------:R-:W4:Y:S04]  /*07b0*/  LDG.E R14, desc[UR18][R8.64] ;  /* 0x00000012080e7981 */ /* 0x000f28000c1e1900 */
[----:B------:R-:W4:Y:S04]  /*07c0*/  LDG.E R19, desc[UR18][R2.64+0x8] ;  /* 0x0000081202137981 */ /* 0x000f28000c1e1900 */
[----:B------:R-:W5:Y:S04]  /*07d0*/  LDG.E R21, desc[UR18][R2.64+0xc] ;  /* 0x00000c1202157981 */ /* 0x000f68000c1e1900 */
[----:B------:R-:W5:Y:S01]  /*07e0*/  LDG.E R10, desc[UR18][R10.64] ;  /* 0x000000120a0a7981 */ /* 0x000f62000c1e1900 */
[----:B------:R-:W-:Y:S01]  /*07f0*/  UIADD3 UR4, UPT, UPT, UR4, 0x4, URZ ;  /* 0x0000000404047890 */ /* 0x000fe2000fffe0ff */
[----:B--2---:R-:W-:-:S04]  /*0800*/  IMAD R4, R12, R4, R15 ;  /* 0x000000040c047224 */ /* 0x004fc800078e020f */
[----:B---3--:R-:W-:-:S04]  /*0810*/  IMAD R4, R17, R6, R4 ;  /* 0x0000000611047224 */ /* 0x008fc800078e0204 */
[----:B----4-:R-:W-:-:S04]  /*0820*/  IMAD R4, R19, R14, R4 ;  /* 0x0000000e13047224 */ /* 0x010fc800078e0204 */
[----:B-----5:R-:W-:-:S07]  /*0830*/  IMAD R15, R21, R10, R4 ;  /* 0x0000000a150f7224 */ /* 0x020fce00078e0204 */
.L_x_3:
[----:B------:R-:W-:Y:S05]  /*0840*/  BRA.U !UP1, `(.L_x_0) ;  /* 0x0000000109947547 */ /* 0x000fea000b800000 */
[----:B------:R-:W-:Y:S01]  /*0850*/  UISETP.NE.AND UP0, UPT, UR6, 0x1, UPT ;  /* 0x000000010600788c */ /* 0x000fe2000bf05270 */
[----:B------:R-:W-:Y:S01]  /*0860*/  MOV R2, UR4 ;  /* 0x0000000400027c02 */ /* 0x000fe20008000f00 */
[----:B------:R-:W-:Y:S02]  /*0870*/  ULOP3.LUT UR6, UR5, 0x1, URZ, 0xc0, !UPT ;  /* 0x0000000105067892 */ /* 0x000fe4000f8ec0ff */
[----:B------:R-:W-:Y:S02]  /*0880*/  MOV R5, UR5 ;  /* 0x0000000500057c02 */ /* 0x000fe40008000f00 */
[----:B------:R-:W-:Y:S01]  /*0890*/  UISETP.NE.U32.AND UP1, UPT, UR6, 0x1, UPT ;  /* 0x000000010600788c */ /* 0x000fe2000bf25070 */
[----:B------:R-:W-:-:S04]  /*08a0*/  PLOP3.LUT P0, PT, PT, PT, UP0, 0x80, 0x8 ;  /* 0x000000000008781c */ /* 0x000fc80003f0f008 */
[----:B------:R-:W1:Y:S01]  /*08b0*/  @UP0 LDCU.128 UR8, c[0x0][0x380] ;  /* 0x00007000ff0807ac */ /* 0x000e620008000c00 */
[----:B------:R-:W-:-:S05]  /*08c0*/  PLOP3.LUT P1, PT, PT, PT, UP1, 0x80, 0x8 ;  /* 0x000000000008781c */ /* 0x000fca0003f2f018 */
[----:B------:R-:W2:Y:S03]  /*08d0*/  @!UP1 LDCU.128 UR12, c[0x0][0x380] ;  /* 0x00007000ff0c97ac */ /* 0x000ea60008000c00 */
[----:B------:R-:W-:Y:S01]  /*08e0*/  @P0 IMAD R3, R2, UR5, R13 ;  /* 0x0000000502030c24 */ /* 0x000fe2000f8e020d */
[----:B-1----:R-:W-:Y:S01]  /*08f0*/  MOV R10, UR10 ;  /* 0x0000000a000a7c02 */ /* 0x002fe20008000f00 */
[----:B------:R-:W-:Y:S01]  /*0900*/  IMAD.U32 R8, RZ, RZ, UR8 ;  /* 0x00000008ff087e24 */ /* 0x000fe2000f8e00ff */
[----:B------:R-:W-:Y:S02]  /*0910*/  MOV R11, UR11 ;  /* 0x0000000b000b7c02 */ /* 0x000fe40008000f00 */
[----:B------:R-:W-:Y:S01]  /*0920*/  MOV R9, UR9 ;  /* 0x0000000900097c02 */ /* 0x000fe20008000f00 */
[----:B------:R-:W-:Y:S01]  /*0930*/  @P0 IMAD.WIDE R10, R3, 0x4, R10 ;  /* 0x00000004030a0825 */ /* 0x000fe200078e020a */
[----:B------:R-:W-:Y:S01]  /*0940*/  @P0 IADD3 R3, PT, PT, -R13, UR4, R0 ;  /* 0x000000040d030c10 */ /* 0x000fe2000fffe100 */
[----:B------:R-:W-:Y:S01]  /*0950*/  @UP0 UIADD3 UR4, UPT, UPT, UR4, 0x2, URZ ;  /* 0x0000000204040890 */ /* 0x000fe2000fffe0ff */
[----:B--2---:R-:W-:-:S02]  /*0960*/  MOV R4, UR12 ;  /* 0x0000000c00047c02 */ /* 0x004fc40008000f00 */
[----:B------:R-:W-:Y:S01]  /*0970*/  MOV R6, UR14 ;  /* 0x0000000e00067c02 */ /* 0x000fe20008000f00 */
[----:B------:R-:W-:Y:S01]  /*0980*/  @P0 IMAD.WIDE R8, R3, 0x4, R8 ;  /* 0x0000000403080825 */ /* 0x000fe200078e0208 */
[----:B------:R-:W-:Y:S01]  /*0990*/  MOV R7, UR15 ;  /* 0x0000000f00077c02 */ /* 0x000fe20008000f00 */
[----:B0-----:R-:W2:Y:S01]  /*09a0*/  @P0 LDG.E R14, desc[UR18][R10.64] ;  /* 0x000000120a0e0981 */ /* 0x001ea2000c1e1900 */
[----:B------:R-:W-:Y:S01]  /*09b0*/  MOV R12, UR4 ;  /* 0x00000004000c7c02 */ /* 0x000fe20008000f00 */
[----:B------:R-:W-:Y:S01]  /*09c0*/  @P0 IMAD.WIDE.U32 R2, R5, 0x4, R10 ;  /* 0x0000000405020825 */ /* 0x000fe200078e000a */
[----:B------:R-:W-:Y:S01]  /*09d0*/  MOV R5, UR13 ;  /* 0x0000000d00057c02 */ /* 0x000fe20008000f00 */
[----:B------:R-:W3:Y:S01]  /*09e0*/  @P0 LDG.E R19, desc[UR18][R8.64+0x4] ;  /* 0x0000041208130981 */ /* 0x000ee2000c1e1900 */
[----:B------:R-:W-:Y:S01]  /*09f0*/  @!P1 IADD3 R17, PT, PT, -R13, UR4, R0 ;  /* 0x000000040d119c10 */ /* 0x000fe2000fffe100 */
[----:B------:R-:W-:Y:S02]  /*0a00*/  @!P1 IMAD R13, R12, UR5, R13 ;  /* 0x000000050c0d9c24 */ /* 0x000fe4000f8e020d */
[----:B------:R-:W2:Y:S02]  /*0a10*/  @P0 LDG.E R12, desc[UR18][R8.64] ;  /* 0x00000012080c0981 */ /* 0x000ea4000c1e1900 */
[----:B------:R-:W-:-:S02]  /*0a20*/  @!P1 IMAD.WIDE R4, R17, 0x4, R4 ;  /* 0x0000000411049825 */ /* 0x000fc400078e0204 */
[----:B------:R-:W3:Y:S02]  /*0a30*/  @P0 LDG.E R2, desc[UR18][R2.64] ;  /* 0x0000001202020981 */ /* 0x000ee4000c1e1900 */
[----:B------:R-:W-:Y:S02]  /*0a40*/  @!P1 IMAD.WIDE R6, R13, 0x4, R6 ;  /* 0x000000040d069825 */ /* 0x000fe400078e0206 */
[----:B------:R-:W4:Y:S04]  /*0a50*/  @!P1 LDG.E R4, desc[UR18][R4.64] ;  /* 0x0000001204049981 */ /* 0x000f28000c1e1900 */
[----:B------:R-:W4:Y:S01]  /*0a60*/  @!P1 LDG.E R6, desc[UR18][R6.64] ;  /* 0x0000001206069981 */ /* 0x000f22000c1e1900 */
[----:B--2---:R-:W-:-:S04]  /*0a70*/  @P0 IMAD R12, R12, R14, R15 ;  /* 0x0000000e0c0c0224 */ /* 0x004fc800078e020f */
[----:B---3--:R-:W-:-:S04]  /*0a80*/  @P0 IMAD R15, R19, R2, R12 ;  /* 0x00000002130f0224 */ /* 0x008fc800078e020c */
[----:B----4-:R-:W-:-:S07]  /*0a90*/  @!P1 IMAD R15, R4, R6, R15 ;  /* 0x00000006040f9224 */ /* 0x010fce00078e020f */
.L_x_0:
[----:B------:R-:W1:Y:S02]  /*0aa0*/  LDC.64 R2, c[0x0][0x390] ;  /* 0x0000e400ff027b82 */ /* 0x000e640000000a00 */
[----:B-1----:R-:W-:-:S05]  /*0ab0*/  IMAD.WIDE R2, R0, 0x4, R2 ;  /* 0x0000000400027825 */ /* 0x002fca00078e0202 */
[----:B0-----:R-:W-:Y:S01]  /*0ac0*/  STG.E desc[UR18][R2.64], R15 ;  /* 0x0000000f02007986 */ /* 0x001fe2000c101912 */
[----:B------:R-:W-:Y:S05]  /*0ad0*/  EXIT ;  /* 0x000000000000794d */ /* 0x000fea0003800000 */
.L_x_4:
[----:B------:R-:W-:-:S00]  /*0ae0*/  BRA `(.L_x_4) ;  /* 0xfffffffc00fc7947 */ /* 0x000fc0000383ffff */
[----:B------:R-:W-:-:S00]  /*0af0*/  NOP ;  /* 0x0000000000007918 */ /* 0x000fc00000000000 */
        /* <DEDUP_REMOVED lines=8> */
.L_x_26:


//--------------------- .text._Z6mulColPiS_S_ii   --------------------------
	.section	.text._Z6mulColPiS_S_ii,"ax",@progbits
	.align	128
        .global         _Z6mulColPiS_S_ii
        .type           _Z6mulColPiS_S_ii,@function
        .size           _Z6mulColPiS_S_ii,(.L_x_27 - _Z6mulColPiS_S_ii)
        .other          _Z6mulColPiS_S_ii,@"STO_CUDA_ENTRY STV_DEFAULT"
_Z6mulColPiS_S_ii:
.text._Z6mulColPiS_S_ii:
[----:B------:R-:W-:Y:S01]  /*0000*/  LDC R1, c[0x0][0x37c] ;  /* 0x0000df00ff017b82 */ /* 0x000fe20000000800 */
[----:B------:R-:W0:Y:S07]  /*0010*/  S2R R0, SR_TID.X ;  /* 0x0000000000007919 */ /* 0x000e2e0000002100 */
[----:B------:R-:W0:Y:S08]  /*0020*/  S2UR UR4, SR_CTAID.X ;  /* 0x00000000000479c3 */ /* 0x000e300000002500 */
[----:B------:R-:W0:Y:S08]  /*0030*/  LDC R3, c[0x0][0x360] ;  /* 0x0000d800ff037b82 */ /* 0x000e300000000800 */
[----:B------:R-:W1:Y:S01]  /*0040*/  LDC.64 R4, c[0x0][0x398] ;  /* 0x0000e600ff047b82 */ /* 0x000e620000000a00 */
[----:B0-----:R-:W-:Y:S01]  /*0050*/  IMAD R0, R3, UR4, R0 ;  /* 0x0000000403007c24 */ /* 0x001fe2000f8e0200 */
[----:B-1----:R-:W-:-:S04]  /*0060*/  ISETP.GE.AND P0, PT, R4, 0x1, PT ;  /* 0x000000010400780c */ /* 0x002fc80003f06270 */
[----:B------:R-:W-:-:S13]  /*0070*/  ISETP.GE.OR P0, PT, R0, R5, !P0 ;  /* 0x000000050000720c */ /* 0x000fda0004706670 */
[----:B------:R-:W-:Y:S05]  /*0080*/  @P0 EXIT ;  /* 0x000000000000094d */ /* 0x000fea0003800000 */
[----:B------:R-:W-:Y:S01]  /*0090*/  ISETP.GE.AND P0, PT, R5, 0x1, PT ;  /* 0x000000010500780c */ /* 0x000fe20003f06270 */
[----:B------:R-:W0:-:S12]  /*00a0*/  LDCU.64 UR6, c[0x0][0x358] ;  /* 0x00006b00ff0677ac */ /* 0x000e180008000a00 */
[----:B------:R-:W-:Y:S05]  /*00b0*/  @!P0 BRA `(.L_x_5) ;  /* 0x0000000800088947 */ /* 0x000fea0003800000 */
[C---:B------:R-:W-:Y:S02]  /*00c0*/  LOP3.LUT R2, R5.reuse, 0x7, RZ, 0xc0, !PT ;  /* 0x0000000705027812 */ /* 0x040fe400078ec0ff */
[----:B------:R-:W-:Y:S02]  /*00d0*/  IADD3 R3, PT, PT, R5, -0x1, RZ ;  /* 0xffffffff05037810 */ /* 0x000fe40007ffe0ff */
[----:B------:R-:W-:Y:S02]  /*00e0*/  IADD3 R4, PT, PT, R2, -0x1, RZ ;  /* 0xffffffff02047810 */ /* 0x000fe40007ffe0ff */
[----:B------:R-:W-:Y:S02]  /*00f0*/  ISETP.GE.U32.AND P0, PT, R3, 0x7, PT ;  /* 0x000000070300780c */ /* 0x000fe40003f06070 */
[----:B------:R-:W-:Y:S02]  /*0100*/  ISETP.GE.U32.AND P1, PT, R4, 0x3, PT ;  /* 0x000000030400780c */ /* 0x000fe40003f26070 */
[----:B------:R-:W-:-:S02]  /*0110*/  LOP3.LUT R3, R5, 0x7ffffff8, RZ, 0xc0, !PT ;  /* 0x7ffffff805037812 */ /* 0x000fc400078ec0ff */
[----:B------:R-:W-:Y:S01]  /*0120*/  LOP3.LUT R4, R5, 0x3, RZ, 0xc0, !PT ;  /* 0x0000000305047812 */ /* 0x000fe200078ec0ff */
[----:B------:R-:W-:Y:S01]  /*0130*/  HFMA2 R5, -RZ, RZ, 0, 0 ;  /* 0x00000000ff057431 */ /* 0x000fe200000001ff */
[----:B------:R-:W-:-:S07]  /*0140*/  IADD3 R6, PT, PT, -R3, RZ, RZ ;  /* 0x000000ff03067210 */ /* 0x000fce0007ffe1ff */
.L_x_10:
[----:B------:R-:W1:Y:S01]  /*0150*/  LDC R7, c[0x0][0x39c] ;  /* 0x0000e700ff077b82 */ /* 0x000e620000000800 */
[----:B0-----:R-:W-:Y:S02]  /*0160*/  MOV R8, RZ ;  /* 0x000000ff00087202 */ /* 0x001fe40000000f00 */
[----:B------:R-:W-:Y:S01]  /*0170*/  MOV R20, RZ ;  /* 0x000000ff00147202 */ /* 0x000fe20000000f00 */
[----:B-1----:R-:W-:Y:S01]  /*0180*/  IMAD R9, R5, R7, RZ ;  /* 0x0000000705097224 */ /* 0x002fe200078e02ff */
[----:B------:R-:W-:Y:S06]  /*0190*/  @!P0 BRA `(.L_x_6) ;  /* 0x0000000000b48947 */ /* 0x000fec0003800000 */
[----:B------:R-:W-:Y:S02]  /*01a0*/  MOV R20, RZ ;  /* 0x000000ff00147202 */ /* 0x000fe40000000f00 */
[----:B------:R-:W-:Y:S02]  /*01b0*/  MOV R23, R9 ;  /* 0x0000000900177202 */ /* 0x000fe40000000f00 */
[----:B------:R-:W-:Y:S02]  /*01c0*/  MOV R22, R0 ;  /* 0x0000000000167202 */ /* 0x000fe40000000f00 */
[----:B------:R-:W-:-:S07]  /*01d0*/  MOV R24, R6 ;  /* 0x0000000600187202 */ /* 0x000fce0000000f00 */
.L_x_7:
[----:B------:R-:W1:Y:S08]  /*01e0*/  LDC.64 R18, c[0x0][0x388] ;  /* 0x0000e200ff127b82 */ /* 0x000e700000000a00 */
[----:B------:R-:W2:Y:S01]  /*01f0*/  LDC.64 R10, c[0x0][0x380] ;  /* 0x0000e000ff0a7b82 */ /* 0x000ea20000000a00 */
[----:B-1----:R-:W-:-:S05]  /*0200*/  IMAD.WIDE R18, R22, 0x4, R18 ;  /* 0x0000000416127825 */ /* 0x002fca00078e0212 */
[----:B0-----:R0:W3:Y:S01]  /*0210*/  LDG.E R29, desc[UR6][R18.64] ;  /* 0x00000006121d7981 */ /* 0x0010e2000c1e1900 */
[----:B--2---:R-:W-:-:S04]  /*0220*/  IMAD.WIDE.U32 R10, R23, 0x4, R10 ;  /* 0x00000004170a7825 */ /* 0x004fc800078e000a */
[C---:B------:R-:W-:Y:S01]  /*0230*/  IMAD.WIDE.U32 R26, R7.reuse, 0x4, R18 ;  /* 0x00000004071a7825 */ /* 0x040fe200078e0012 */
[----:B------:R-:W3:Y:S04]  /*0240*/  LDG.E R25, desc[UR6][R10.64] ;  /* 0x000000060a197981 */ /* 0x000ee8000c1e1900 */
[----:B------:R-:W2:Y:S04]  /*0250*/  LDG.E R21, desc[UR6][R10.64+0x4] ;  /* 0x000004060a157981 */ /* 0x000ea8000c1e1900 */
[----:B------:R-:W2:Y:S01]  /*0260*/  LDG.E R28, desc[UR6][R26.64] ;  /* 0x000000061a1c7981 */ /* 0x000ea2000c1e1900 */
[----:B------:R-:W-:-:S03]  /*0270*/  IMAD.WIDE.U32 R16, R7, 0x4, R26 ;  /* 0x0000000407107825 */ /* 0x000fc600078e001a */
[----:B------:R-:W4:Y:S01]  /*0280*/  LDG.E R8, desc[UR6][R10.64+0x8] ;  /* 0x000008060a087981 */ /* 0x000f22000c1e1900 */
[----:B------:R-:W-:-:S03]  /*0290*/  IMAD.WIDE.U32 R14, R7, 0x4, R16 ;  /* 0x00000004070e7825 */ /* 0x000fc600078e0010 */
[----:B------:R-:W4:Y:S01]  /*02a0*/  LDG.E R17, desc[UR6][R16.64] ;  /* 0x0000000610117981 */ /* 0x000f22000c1e1900 */
[----:B------:R-:W-:-:S03]  /*02b0*/  IMAD.WIDE.U32 R12, R7, 0x4, R14 ;  /* 0x00000004070c7825 */ /* 0x000fc600078e000e */
[----:B------:R-:W5:Y:S01]  /*02c0*/  LDG.E R27, desc[UR6][R10.64+0x10] ;  /* 0x000010060a1b7981 */ /* 0x000f62000c1e1900 */
[----:B0-----:R-:W-:-:S03]  /*02d0*/  IMAD.WIDE.U32 R18, R7, 0x4, R12 ;  /* 0x0000000407127825 */ /* 0x001fc600078e000c */
[----:B------:R0:W5:Y:S04]  /*02e0*/  LDG.E R16, desc[UR6][R14.64] ;  /* 0x000000060e107981 */ /* 0x000168000c1e1900 */
[----:B------:R-:W5:Y:S04]  /*02f0*/  LDG.E R12, desc[UR6][R12.64] ;  /* 0x000000060c0c7981 */ /* 0x000f68000c1e1900 */
[----:B------:R-:W5:Y:S01]  /*0300*/  LDG.E R13, desc[UR6][R10.64+0x18] ;  /* 0x000018060a0d7981 */ /* 0x000f62000c1e1900 */
[----:B---3--:R-:W-:-:S03]  /*0310*/  IMAD R29, R25, R29, R20 ;  /* 0x0000001d191d7224 */ /* 0x008fc600078e0214 */
[----:B------:R-:W5:Y:S01]  /*0320*/  LDG.E R25, desc[UR6][R10.64+0xc] ;  /* 0x00000c060a197981 */ /* 0x000f62000c1e1900 */
[----:B--2---:R-:W-:Y:S02]  /*0330*/  IMAD R28, R21, R28, R29 ;  /* 0x0000001c151c7224 */ /* 0x004fe400078e021d */
[C---:B------:R-:W-:Y:S01]  /*0340*/  IMAD.WIDE.U32 R20, R7.reuse, 0x4, R18 ;  /* 0x0000000407147825 */ /* 0x040fe200078e0012 */
[----:B------:R-:W2:Y:S04]  /*0350*/  LDG.E R29, desc[UR6][R10.64+0x14] ;  /* 0x000014060a1d7981 */ /* 0x000ea8000c1e1900 */
[----:B------:R-:W2:Y:S01]  /*0360*/  LDG.E R18, desc[UR6][R18.64] ;  /* 0x0000000612127981 */ /* 0x000ea2000c1e1900 */
[----:B0-----:R-:W-:-:S03]  /*0370*/  IMAD.WIDE.U32 R14, R7, 0x4, R20 ;  /* 0x00000004070e7825 */ /* 0x001fc600078e0014 */
[----:B------:R-:W3:Y:S04]  /*0380*/  LDG.E R26, desc[UR6][R20.64] ;  /* 0x00000006141a7981 */ /* 0x000ee8000c1e1900 */
[----:B------:R-:W3:Y:S04]  /*0390*/  LDG.E R14, desc[UR6][R14.64] ;  /* 0x000000060e0e7981 */ /* 0x000ee8000c1e1900 */
[----:B------:R-:W3:Y:S01]  /*03a0*/  LDG.E R20, desc[UR6][R10.64+0x1c] ;  /* 0x00001c060a147981 */ /* 0x000ee2000c1e1900 */
[----:B----4-:R-:W-:Y:S01]  /*03b0*/  IMAD R8, R8, R17, R28 ;  /* 0x0000001108087224 */ /* 0x010fe200078e021c */
[----:B------:R-:W-:-:S04]  /*03c0*/  IADD3 R24, PT, PT, R24, 0x8, RZ ;  /* 0x0000000818187810 */ /* 0x000fc80007ffe0ff */
[----:B------:R-:W-:Y:S02]  /*03d0*/  ISETP.NE.AND P2, PT, R24, RZ, PT ;  /* 0x000000ff1800720c */ /* 0x000fe40003f45270 */
[----:B------:R-:W-:Y:S02]  /*03e0*/  IADD3 R23, PT, PT, R23, 0x8, RZ ;  /* 0x0000000817177810 */ /* 0x000fe40007ffe0ff */
[----:B------:R-:W-:Y:S01]  /*03f0*/  LEA R22, R7, R22, 0x3 ;  /* 0x0000001607167211 */ /* 0x000fe200078e18ff */
[----:B-----5:R-:W-:-:S04]  /*0400*/  IMAD R8, R25, R16, R8 ;  /* 0x0000001019087224 */ /* 0x020fc800078e0208 */
[----:B------:R-:W-:-:S04]  /*0410*/  IMAD R8, R27, R12, R8 ;  /* 0x0000000c1b087224 */ /* 0x000fc800078e0208 */
[----:B--2---:R-:W-:-:S04]  /*0420*/  IMAD R8, R29, R18, R8 ;  /* 0x000000121d087224 */ /* 0x004fc800078e0208 */
[----:B---3--:R-:W-:-:S04]  /*0430*/  IMAD R13, R13, R26, R8 ;  /* 0x0000001a0d0d7224 */ /* 0x008fc800078e0208 */
[----:B------:R-:W-:Y:S01]  /*0440*/  IMAD R20, R20, R14, R13 ;  /* 0x0000000e14147224 */ /* 0x000fe200078e020d */
[----:B------:R-:W-:Y:S06]  /*0450*/  @P2 BRA `(.L_x_7) ;  /* 0xfffffffc00602947 */ /* 0x000fec000383ffff */
[----:B------:R-:W-:-:S07]  /*0460*/  MOV R8, R3 ;  /* 0x0000000300087202 */ /* 0x000fce0000000f00 */
.L_x_6:
[----:B------:R-:W-:-:S13]  /*0470*/  ISETP.NE.AND P2, PT, R2, RZ, PT ;  /* 0x000000ff0200720c */ /* 0x000fda0003f45270 */
[----:B------:R-:W-:Y:S05]  /*0480*/  @!P2 BRA `(.L_x_8) ;  /* 0x0000000000f0a947 */ /* 0x000fea0003800000 */
[----:B------:R-:W-:Y:S01]  /*0490*/  ISETP.NE.AND P2, PT, R4, RZ, PT ;  /* 0x000000ff0400720c */ /* 0x000fe20003f45270 */
[----:B------:R-:W-:-:S12]  /*04a0*/  @!P1 BRA `(.L_x_9) ;  /* 0x00000000006c9947 */ /* 0x000fd80003800000 */
[----:B------:R-:W1:Y:S01]  /*04b0*/  LDC.64 R12, c[0x0][0x388] ;  /* 0x0000e200ff0c7b82 */ /* 0x000e620000000a00 */
[----:B------:R-:W-:Y:S01]  /*04c0*/  IMAD R19, R8, R7, R0 ;  /* 0x0000000708137224 */ /* 0x000fe200078e0200 */
[CC--:B------:R-:W-:Y:S02]  /*04d0*/  IADD3 R15, PT, PT, R9.reuse, R8.reuse, RZ ;  /* 0x00000008090f7210 */ /* 0x0c0fe40007ffe0ff */
[----:B------:R-:W-:-:S04]  /*04e0*/  IADD3 R18, P3, PT, R9, R8, RZ ;  /* 0x0000000809127210 */ /* 0x000fc80007f7e0ff */
[----:B------:R-:W2:Y:S08]  /*04f0*/  LDC.64 R16, c[0x0][0x380] ;  /* 0x0000e000ff107b82 */ /* 0x000eb00000000a00 */
[----:B------:R-:W3:Y:S01]  /*0500*/  LDC.64 R10, c[0x0][0x380] ;  /* 0x0000e000ff0a7b82 */ /* 0x000ee20000000a00 */
[----:B-1----:R-:W-:Y:S01]  /*0510*/  IMAD.WIDE R12, R19, 0x4, R12 ;  /* 0x00000004130c7825 */ /* 0x002fe200078e020c */
[----:B------:R-:W-:-:S03]  /*0520*/  IADD3.X R19, PT, PT, RZ, RZ, RZ, P3, !PT ;  /* 0x000000ffff137210 */ /* 0x000fc60001ffe4ff */
[----:B--2---:R-:W-:-:S04]  /*0530*/  IMAD.WIDE.U32 R16, R15, 0x4, R16 ;  /* 0x000000040f107825 */ /* 0x004fc800078e0010 */
[----:B------:R-:W-:Y:S02]  /*0540*/  IMAD.WIDE.U32 R14, R7, 0x4, R12 ;  /* 0x00000004070e7825 */ /* 0x000fe400078e000c */
[----:B0-----:R-:W2:Y:S01]  /*0550*/  LDG.E R17, desc[UR6][R16.64] ;  /* 0x0000000610117981 */ /* 0x001ea2000c1e1900 */
[----:B---3--:R-:W-:-:S03]  /*0560*/  LEA R10, P3, R18, R10, 0x2 ;  /* 0x0000000a120a7211 */ /* 0x008fc600078610ff */
[----:B------:R-:W2:Y:S01]  /*0570*/  LDG.E R12, desc[UR6][R12.64] ;  /* 0x000000060c0c7981 */ /* 0x000ea2000c1e1900 */
[----:B------:R-:W-:Y:S01]  /*0580*/  LEA.HI.X R11, R18, R11, R19, 0x2, P3 ;  /* 0x0000000b120b7211 */ /* 0x000fe200018f1413 */
[C---:B------:R-:W-:Y:S02]  /*0590*/  IMAD.WIDE.U32 R18, R7.reuse, 0x4, R14 ;  /* 0x0000000407127825 */ /* 0x040fe400078e000e */
[----:B------:R-:W3:Y:S04]  /*05a0*/  LDG.E R14, desc[UR6][R14.64] ;  /* 0x000000060e0e7981 */ /* 0x000ee8000c1e1900 */
[----:B------:R-:W3:Y:S01]  /*05b0*/  LDG.E R24, desc[UR6][R10.64+0x4] ;  /* 0x000004060a187981 */ /* 0x000ee2000c1e1900 */
[----:B------:R-:W-:-:S03]  /*05c0*/  IMAD.WIDE.U32 R22, R7, 0x4, R18 ;  /* 0x0000000407167825 */ /* 0x000fc600078e0012 */
[----:B------:R-:W4:Y:S04]  /*05d0*/  LDG.E R18, desc[UR6][R18.64] ;  /* 0x0000000612127981 */ /* 0x000f28000c1e1900 */
[----:B------:R-:W4:Y:S04]  /*05e0*/  LDG.E R26, desc[UR6][R10.64+0x8] ;  /* 0x000008060a1a7981 */ /* 0x000f28000c1e1900 */
[----:B------:R-:W5:Y:S04]  /*05f0*/  LDG.E R22, desc[UR6][R22.64] ;  /* 0x0000000616167981 */ /* 0x000f68000c1e1900 */
[----:B------:R-:W5:Y:S01]  /*0600*/  LDG.E R28, desc[UR6][R10.64+0xc] ;  /* 0x00000c060a1c7981 */ /* 0x000f62000c1e1900 */
[----:B------:R-:W-:Y:S01]  /*0610*/  IADD3 R8, PT, PT, R8, 0x4, RZ ;  /* 0x0000000408087810 */ /* 0x000fe20007ffe0ff */
[----:B--2---:R-:W-:-:S04]  /*0620*/  IMAD R17, R17, R12, R20 ;  /* 0x0000000c11117224 */ /* 0x004fc800078e0214 */
[----:B---3--:R-:W-:-:S04]  /*0630*/  IMAD R17, R24, R14, R17 ;  /* 0x0000000e18117224 */ /* 0x008fc800078e0211 */
[----:B----4-:R-:W-:-:S04]  /*0640*/  IMAD R17, R26, R18, R17 ;  /* 0x000000121a117224 */ /* 0x010fc800078e0211 */
[----:B-----5:R-:W-:-:S07]  /*0650*/  IMAD R20, R28, R22, R17 ;  /* 0x000000161c147224 */ /* 0x020fce00078e0211 */
.L_x_9:
[----:B------:R-:W-:Y:S05]  /*0660*/  @!P2 BRA `(.L_x_8) ;  /* 0x000000000078a947 */ /* 0x000fea0003800000 */
[----:B------:R-:W-:Y:S01]  /*0670*/  ISETP.NE.AND P3, PT, R4, 0x1, PT ;  /* 0x000000010400780c */ /* 0x000fe20003f65270 */
[----:B------:R-:W1:Y:S01]  /*0680*/  LDC.64 R16, c[0x0][0x380] ;  /* 0x0000e000ff107b82 */ /* 0x000e620000000a00 */
[----:B------:R-:W-:-:S07]  /*0690*/  LOP3.LUT P2, RZ, R7, 0x1, RZ, 0xc0, !PT ;  /* 0x0000000107ff7812 */ /* 0x000fce000784c0ff */
[----:B------:R-:W2:Y:S04]  /*06a0*/  LDC.64 R18, c[0x0][0x388] ;  /* 0x0000e200ff127b82 */ /* 0x000ea80000000a00 */
[CC--:B------:R-:W-:Y:S02]  /*06b0*/  @P3 IADD3 R23, PT, PT, R9.reuse, R8.reuse, RZ ;  /* 0x0000000809173210 */ /* 0x0c0fe40007ffe0ff */
[----:B------:R-:W-:Y:S02]  /*06c0*/  @P3 IADD3 R21, P4, PT, R9, R8, RZ ;  /* 0x0000000809153210 */ /* 0x000fe40007f9e0ff */
[----:B------:R-:W3:Y:S02]  /*06d0*/  @P3 LDC.64 R10, c[0x0][0x380] ;  /* 0x0000e000ff0a3b82 */ /* 0x000ee40000000a00 */
[----:B------:R-:W-:-:S06]  /*06e0*/  @P3 IADD3.X R22, PT, PT, RZ, RZ, RZ, P4, !PT ;  /* 0x000000ffff163210 */ /* 0x000fcc00027fe4ff */
[----:B------:R-:W4:Y:S01]  /*06f0*/  LDC.64 R12, c[0x0][0x380] ;  /* 0x0000e000ff0c7b82 */ /* 0x000f220000000a00 */
[----:B-1----:R-:W-:-:S04]  /*0700*/  @P3 IMAD.WIDE.U32 R16, R23, 0x4, R16 ;  /* 0x0000000417103825 */ /* 0x002fc800078e0010 */
[C---:B------:R-:W-:Y:S01]  /*0710*/  @P3 IMAD R23, R8.reuse, R7, R0 ;  /* 0x0000000708173224 */ /* 0x040fe200078e0200 */
[----:B------:R-:W-:Y:S01]  /*0720*/  @P3 IADD3 R8, PT, PT, R8, 0x2, RZ ;  /* 0x0000000208083810 */ /* 0x000fe20007ffe0ff */
[----:B0-----:R-:W5:Y:S01]  /*0730*/  @P3 LDG.E R17, desc[UR6][R16.64] ;  /* 0x0000000610113981 */ /* 0x001f62000c1e1900 */
[----:B------:R-:W0:Y:S01]  /*0740*/  LDC.64 R14, c[0x0][0x388] ;  /* 0x0000e200ff0e7b82 */ /* 0x000e220000000a00 */
[----:B--2---:R-:W-:Y:S01]  /*0750*/  @P3 IMAD.WIDE R18, R23, 0x4, R18 ;  /* 0x0000000417123825 */ /* 0x004fe200078e0212 */
[----:B---3--:R-:W-:-:S03]  /*0760*/  @P3 LEA R10, P4, R21, R10, 0x2 ;  /* 0x0000000a150a3211 */ /* 0x008fc600078810ff */
[----:B------:R-:W-:Y:S01]  /*0770*/  @P2 IMAD R25, R8, R7, R0 ;  /* 0x0000000708192224 */ /* 0x000fe200078e0200 */
[----:B------:R-:W-:Y:S01]  /*0780*/  @P3 LEA.HI.X R11, R21, R11, R22, 0x2, P4 ;  /* 0x0000000b150b3211 */ /* 0x000fe200020f1416 */
[----:B------:R-:W-:Y:S01]  /*0790*/  @P3 IMAD.WIDE.U32 R22, R7, 0x4, R18 ;  /* 0x0000000407163825 */ /* 0x000fe200078e0012 */
[----:B------:R-:W-:Y:S02]  /*07a0*/  @P2 IADD3 R21, PT, PT, R9, R8, RZ ;  /* 0x0000000809152210 */ /* 0x000fe40007ffe0ff */
[----:B------:R-:W5:Y:S03]  /*07b0*/  @P3 LDG.E R8, desc[UR6][R18.64] ;  /* 0x0000000612083981 */ /* 0x000f66000c1e1900 */
[----:B----4-:R-:W-:Y:S01]  /*07c0*/  @P2 IMAD.WIDE.U32 R12, R21, 0x4, R12 ;  /* 0x00000004150c2825 */ /* 0x010fe200078e000c */
[----:B------:R-:W2:Y:S03]  /*07d0*/  @P3 LDG.E R11, desc[UR6][R10.64+0x4] ;  /* 0x000004060a0b3981 */ /* 0x000ea6000c1e1900 */
[----:B0-----:R-:W-:Y:S01]  /*07e0*/  @P2 IMAD.WIDE R14, R25, 0x4, R14 ;  /* 0x00000004190e2825 */ /* 0x001fe200078e020e */
[----:B------:R-:W2:Y:S04]  /*07f0*/  @P3 LDG.E R22, desc[UR6][R22.64] ;  /* 0x0000000616163981 */ /* 0x000ea8000c1e1900 */
[----:B------:R-:W3:Y:S04]  /*0800*/  @P2 LDG.E R13, desc[UR6][R12.64] ;  /* 0x000000060c0d2981 */ /* 0x000ee8000c1e1900 */
[----:B------:R-:W3:Y:S01]  /*0810*/  @P2 LDG.E R14, desc[UR6][R14.64] ;  /* 0x000000060e0e2981 */ /* 0x000ee2000c1e1900 */
[----:B-----5:R-:W-:-:S04]  /*0820*/  @P3 IMAD R8, R17, R8, R20 ;  /* 0x0000000811083224 */ /* 0x020fc800078e0214 */
[----:B--2---:R-:W-:-:S04]  /*0830*/  @P3 IMAD R20, R11, R22, R8 ;  /* 0x000000160b143224 */ /* 0x004fc800078e0208 */
[----:B---3--:R-:W-:-:S07]  /*0840*/  @P2 IMAD R20, R13, R14, R20 ;  /* 0x0000000e0d142224 */ /* 0x008fce00078e0214 */
.L_x_8:
[----:B------:R-:W1:Y:S01]  /*0850*/  LDCU UR4, c[0x0][0x398] ;  /* 0x00007300ff0477ac */ /* 0x000e620008000800 */
[----:B------:R-:W2:Y:S01]  /*0860*/  LDC.64 R10, c[0x0][0x390] ;  /* 0x0000e400ff0a7b82 */ /* 0x000ea20000000a00 */
[----:B------:R-:W-:Y:S02]  /*0870*/  IADD3 R5, PT, PT, R5, 0x1, RZ ;  /* 0x0000000105057810 */ /* 0x000fe40007ffe0ff */
[----:B------:R-:W-:Y:S02]  /*0880*/  IADD3 R9, PT, PT, R0, R9, RZ ;  /* 0x0000000900097210 */ /* 0x000fe40007ffe0ff */
[----:B-1----:R-:W-:-:S03]  /*0890*/  ISETP.NE.AND P2, PT, R5, UR4, PT ;  /* 0x0000000405007c0c */ /* 0x002fc6000bf45270 */
[----:B--2---:R-:W-:-:S05]  /*08a0*/  IMAD.WIDE R8, R9, 0x4, R10 ;  /* 0x0000000409087825 */ /* 0x004fca00078e020a */
[----:B0-----:R0:W-:Y:S05]  /*08b0*/  STG.E desc[UR6][R8.64], R20 ;  /* 0x0000001408007986 */ /* 0x0011ea000c101906 */
[----:B------:R-:W-:Y:S05]  /*08c0*/  @!P2 EXIT ;  /* 0x000000000000a94d */ /* 0x000fea0003800000 */
[----:B------:R-:W-:Y:S05]  /*08d0*/  BRA `(.L_x_10) ;  /* 0xfffffff8001c7947 */ /* 0x000fea000383ffff */
.L_x_5:
[C---:B------:R-:W-:Y:S01]  /*08e0*/  ISETP.GE.U32.AND P0, PT, R4.reuse, 0x8, PT ;  /* 0x000000080400780c */ /* 0x040fe20003f06070 */
[----:B------:R-:W-:Y:S01]  /*08f0*/  HFMA2 R2, -RZ, RZ, 0, 0 ;  /* 0x00000000ff027431 */ /* 0x000fe200000001ff */
[----:B------:R-:W-:-:S04]  /*0900*/  LOP3.LUT R3, R4, 0x7, RZ, 0xc0, !PT ;  /* 0x0000000704037812 */ /* 0x000fc800078ec0ff */
[----:B------:R-:W-:-:S07]  /*0910*/  ISETP.NE.AND P1, PT, R3, RZ, PT ;  /* 0x000000ff0300720c */ /* 0x000fce0003f25270 */
[----:B------:R-:W-:Y:S06]  /*0920*/  @!P0 BRA `(.L_x_11) ;  /* 0x00000000005c8947 */ /* 0x000fec0003800000 */
[----:B------:R-:W1:Y:S01]  /*0930*/  LDC.64 R22, c[0x0][0x390] ;  /* 0x0000e400ff167b82 */ /* 0x000e620000000a00 */
[----:B------:R-:W-:Y:S01]  /*0940*/  LOP3.LUT R2, R4, 0x7ffffff8, RZ, 0xc0, !PT ;  /* 0x7ffffff804027812 */ /* 0x000fe200078ec0ff */
[----:B------:R-:W-:-:S06]  /*0950*/  UMOV UR4, URZ ;  /* 0x000000ff00047c82 */ /* 0x000fcc0008000000 */
.L_x_12:
[----:B--2---:R-:W-:Y:S01]  /*0960*/  IMAD R7, R5, UR4, R0 ;  /* 0x0000000405077c24 */ /* 0x004fe2000f8e0200 */
[----:B------:R-:W-:-:S03]  /*0970*/  UIADD3 UR4, UPT, UPT, UR4, 0x8, URZ ;  /* 0x0000000804047890 */ /* 0x000fc6000fffe0ff */
[----:B-1----:R-:W-:-:S03]  /*0980*/  IMAD.WIDE R6, R7, 0x4, R22 ;  /* 0x0000000407067825 */ /* 0x002fc600078e0216 */
[----:B------:R-:W-:Y:S02]  /*0990*/  ISETP.NE.AND P0, PT, R2, UR4, PT ;  /* 0x0000000402007c0c */ /* 0x000fe4000bf05270 */
[----:B0-----:R2:W-:Y:S01]  /*09a0*/  STG.E desc[UR6][R6.64], RZ ;  /* 0x000000ff06007986 */ /* 0x0015e2000c101906 */
[----:B------:R-:W-:-:S05]  /*09b0*/  IMAD.WIDE R8, R5, 0x4, R6 ;  /* 0x0000000405087825 */ /* 0x000fca00078e0206 */
[----:B------:R2:W-:Y:S01]  /*09c0*/  STG.E desc[UR6][R8.64], RZ ;  /* 0x000000ff08007986 */ /* 0x0005e2000c101906 */
        /* <DEDUP_REMOVED lines=12> */
[----:B------:R-:W-:Y:S05]  /*0a90*/  @P0 BRA `(.L_x_12) ;  /* 0xfffffffc00b00947 */ /* 0x000fea000383ffff */
.L_x_11:
[----:B0-----:R-:W-:Y:S05]  /*0aa0*/  @!P1 EXIT ;  /* 0x000000000000994d */ /* 0x001fea0003800000 */
[----:B------:R-:W-:Y:S02]  /*0ab0*/  ISETP.GE.U32.AND P0, PT, R3, 0x4, PT ;  /* 0x000000040300780c */ /* 0x000fe40003f06070 */
[----:B--2---:R-:W-:-:S04]  /*0ac0*/  LOP3.LUT R14, R4, 0x3, RZ, 0xc0, !PT ;  /* 0x00000003040e7812 */ /* 0x004fc800078ec0ff */
[----:B------:R-:W-:-:S07]  /*0ad0*/  ISETP.NE.AND P1, PT, R14, RZ, PT ;  /* 0x000000ff0e00720c */ /* 0x000fce0003f25270 */
[----:B------:R-:W-:Y:S06]  /*0ae0*/  @!P0 BRA `(.L_x_13) ;  /* 0x00000000002c8947 */ /* 0x000fec0003800000 */
[----:B------:R-:W0:Y:S01]  /*0af0*/  LDC.64 R6, c[0x0][0x390] ;  /* 0x0000e400ff067b82 */ /* 0x000e220000000a00 */
[C---:B------:R-:W-:Y:S01]  /*0b00*/  IMAD R3, R2.reuse, R5, R0 ;  /* 0x0000000502037224 */ /* 0x040fe200078e0200 */
[----:B------:R-:W-:-:S03]  /*0b10*/  IADD3 R2, PT, PT, R2, 0x4, RZ ;  /* 0x0000000402027810 */ /* 0x000fc60007ffe0ff */
[----:B0-----:R-:W-:-:S05]  /*0b20*/  IMAD.WIDE R6, R3, 0x4, R6 ;  /* 0x0000000403067825 */ /* 0x001fca00078e0206 */
[----:B------:R0:W-:Y:S01]  /*0b30*/  STG.E desc[UR6][R6.64], RZ ;  /* 0x000000ff06007986 */ /* 0x0001e2000c101906 */
[----:B------:R-:W-:-:S05]  /*0b40*/  IMAD.WIDE R8, R5, 0x4, R6 ;  /* 0x0000000405087825 */ /* 0x000fca00078e0206 */
[----:B------:R0:W-:Y:S01]  /*0b50*/  STG.E desc[UR6][R8.64], RZ ;  /* 0x000000ff08007986 */ /* 0x0001e2000c101906 */
[----:B------:R-:W-:-:S05]  /*0b60*/  IMAD.WIDE R10, R5, 0x4, R8 ;  /* 0x00000004050a7825 */ /* 0x000fca00078e0208 */
[----:B------:R0:W-:Y:S01]  /*0b70*/  STG.E desc[UR6][R10.64], RZ ;  /* 0x000000ff0a007986 */ /* 0x0001e2000c101906 */
[----:B------:R-:W-:-:S05]  /*0b80*/  IMAD.WIDE R12, R5, 0x4, R10 ;  /* 0x00000004050c7825 */ /* 0x000fca00078e020a */
[----:B------:R0:W-:Y:S02]  /*0b90*/  STG.E desc[UR6][R12.64], RZ ;  /* 0x000000ff0c007986 */ /* 0x0001e4000c101906 */
.L_x_13:
[----:B------:R-:W-:Y:S05]  /*0ba0*/  @!P1 EXIT ;  /* 0x000000000000994d */ /* 0x000fea0003800000 */
[----:B------:R-:W-:Y:S02]  /*0bb0*/  ISETP.NE.AND P0, PT, R14, 0x1, PT ;  /* 0x000000010e00780c */ /* 0x000fe40003f05270 */
[----:B------:R-:W-:-:S04]  /*0bc0*/  LOP3.LUT R4, R4, 0x1, RZ, 0xc0, !PT ;  /* 0x0000000104047812 */ /* 0x000fc800078ec0ff */
[----:B------:R-:W-:-:S07]  /*0bd0*/  ISETP.NE.U32.AND P1, PT, R4, 0x1, PT ;  /* 0x000000010400780c */ /* 0x000fce0003f25070 */
[----:B------:R-:W-:Y:S06]  /*0be0*/  @!P0 BRA `(.L_x_14) ;  /* 0x00000000001c8947 */ /* 0x000fec0003800000 */
[----:B0-----:R-:W0:Y:S01]  /*0bf0*/  LDC.64 R6, c[0x0][0x390] ;  /* 0x0000e400ff067b82 */ /* 0x001e220000000a00 */
[C---:B------:R-:W-:Y:S01]  /*0c00*/  IMAD R3, R2.reuse, R5, R0 ;  /* 0x0000000502037224 */ /* 0x040fe200078e0200 */
[----:B------:R-:W-:-:S03]  /*0c10*/  IADD3 R2, PT, PT, R2, 0x2, RZ ;  /* 0x0000000202027810 */ /* 0x000fc60007ffe0ff */
[----:B0-----:R-:W-:-:S05]  /*0c20*/  IMAD.WIDE R6, R3, 0x4, R6 ;  /* 0x0000000403067825 */ /* 0x001fca00078e0206 */
[----:B------:R1:W-:Y:S01]  /*0c30*/  STG.E desc[UR6][R6.64], RZ ;  /* 0x000000ff06007986 */ /* 0x0003e2000c101906 */
[----:B------:R-:W-:-:S05]  /*0c40*/  IMAD.WIDE R8, R5, 0x4, R6 ;  /* 0x0000000405087825 */ /* 0x000fca00078e0206 */
[----:B------:R1:W-:Y:S02]  /*0c50*/  STG.E desc[UR6][R8.64], RZ ;  /* 0x000000ff08007986 */ /* 0x0003e4000c101906 */
.L_x_14:
[----:B------:R-:W-:Y:S05]  /*0c60*/  @P1 EXIT ;  /* 0x000000000000194d */ /* 0x000fea0003800000 */
[----:B01----:R-:W0:Y:S01]  /*0c70*/  LDC.64 R6, c[0x0][0x390] ;  /* 0x0000e400ff067b82 */ /* 0x003e220000000a00 */
[----:B------:R-:W-:-:S04]  /*0c80*/  IMAD R3, R2, R5, R0 ;  /* 0x0000000502037224 */ /* 0x000fc800078e0200 */
[----:B0-----:R-:W-:-:S05]  /*0c90*/  IMAD.WIDE R2, R3, 0x4, R6 ;  /* 0x0000000403027825 */ /* 0x001fca00078e0206 */
[----:B------:R-:W-:Y:S01]  /*0ca0*/  STG.E desc[UR6][R2.64], RZ ;  /* 0x000000ff02007986 */ /* 0x000fe2000c101906 */
[----:B------:R-:W-:Y:S05]  /*0cb0*/  EXIT ;  /* 0x000000000000794d */ /* 0x000fea0003800000 */
.L_x_15:
        /* <DEDUP_REMOVED lines=12> */
.L_x_27:


//--------------------- .text._Z6mulRowPiS_S_ii   --------------------------
	.section	.text._Z6mulRowPiS_S_ii,"ax",@progbits
	.align	128
        .global         _Z6mulRowPiS_S_ii
        .type           _Z6mulRowPiS_S_ii,@function
        .size           _Z6mulRowPiS_S_ii,(.L_x_28 - _Z6mulRowPiS_S_ii)
        .other          _Z6mulRowPiS_S_ii,@"STO_CUDA_ENTRY STV_DEFAULT"
_Z6mulRowPiS_S_ii:
.text._Z6mulRowPiS_S_ii:
        /* <DEDUP_REMOVED lines=10> */
[----:B------:R-:W0:Y:S01]  /*00a0*/  LDCU.64 UR6, c[0x0][0x358] ;  /* 0x00006b00ff0677ac */ /* 0x000e220008000a00 */
[----:B------:R-:W-:-:S11]  /*00b0*/  IMAD R0, R0, R7, RZ ;  /* 0x0000000700007224 */ /* 0x000fd600078e02ff */
[----:B------:R-:W-:Y:S05]  /*00c0*/  @!P0 BRA `(.L_x_16) ;  /* 0x0000000800308947 */ /* 0x000fea0003800000 */
[C---:B------:R-:W-:Y:S02]  /*00d0*/  LOP3.LUT R3, R6.reuse, 0x7ffffff8, RZ, 0xc0, !PT ;  /* 0x7ffffff806037812 */ /* 0x040fe400078ec0ff */
[----:B------:R-:W-:Y:S01]  /*00e0*/  SHF.L.U32 R2, R7, 0x3, RZ ;  /* 0x0000000307027819 */ /* 0x000fe200000006ff */
[----:B------:R-:W-:Y:S01]  /*00f0*/  HFMA2 R7, -RZ, RZ, 0, 0 ;  /* 0x00000000ff077431 */ /* 0x000fe200000001ff */
[C---:B------:R-:W-:Y:S02]  /*0100*/  LOP3.LUT R4, R6.reuse, 0x7, RZ, 0xc0, !PT ;  /* 0x0000000706047812 */ /* 0x040fe400078ec0ff */
[----:B------:R-:W-:Y:S02]  /*0110*/  LOP3.LUT R5, R6, 0x3, RZ, 0xc0, !PT ;  /* 0x0000000306057812 */ /* 0x000fe400078ec0ff */
[----:B------:R-:W-:-:S07]  /*0120*/  IADD3 R6, PT, PT, -R3, RZ, RZ ;  /* 0x000000ff03067210 */ /* 0x000fce0007ffe1ff */
.L_x_21:
[----:B0-----:R-:W1:Y:S01]  /*0130*/  LDC R8, c[0x0][0x398] ;  /* 0x0000e600ff087b82 */ /* 0x001e620000000800 */
[----:B------:R-:W-:Y:S01]  /*0140*/  MOV R9, RZ ;  /* 0x000000ff00097202 */ /* 0x000fe20000000f00 */
[----:B------:R-:W-:Y:S01]  /*0150*/  IMAD.MOV.U32 R18, RZ, RZ, RZ ;  /* 0x000000ffff127224 */ /* 0x000fe200078e00ff */
[----:B-1----:R-:W-:-:S13]  /*0160*/  ISETP.GE.U32.AND P0, PT, R8, 0x8, PT ;  /* 0x000000080800780c */ /* 0x002fda0003f06070 */
[----:B------:R-:W-:Y:S05]  /*0170*/  @!P0 BRA `(.L_x_17) ;  /* 0x0000000000ec8947 */ /* 0x000fea0003800000 */
[----:B------:R-:W1:Y:S01]  /*0180*/  LDC R28, c[0x0][0x39c] ;  /* 0x0000e700ff1c7b82 */ /* 0x000e620000000800 */
[----:B------:R-:W-:Y:S02]  /*0190*/  MOV R18, RZ ;  /* 0x000000ff00127202 */ /* 0x000fe40000000f00 */
[----:B------:R-:W-:Y:S02]  /*01a0*/  MOV R10, R0 ;  /* 0x00000000000a7202 */ /* 0x000fe40000000f00 */
[----:B------:R-:W-:-:S03]  /*01b0*/  MOV R24, R6 ;  /* 0x0000000600187202 */ /* 0x000fc60000000f00 */
[----:B------:R-:W2:Y:S01]  /*01c0*/  LDC.64 R12, c[0x0][0x388] ;  /* 0x0000e200ff0c7b82 */ /* 0x000ea20000000a00 */
[C---:B-1----:R-:W-:Y:S01]  /*01d0*/  IMAD.IADD R11, R7.reuse, 0x1, R28 ;  /* 0x00000001070b7824 */ /* 0x042fe200078e021c */
[CC--:B------:R-:W-:Y:S01]  /*01e0*/  LEA R9, R28.reuse, R7.reuse, 0x1 ;  /* 0x000000071c097211 */ /* 0x0c0fe200078e08ff */
[C-C-:B------:R-:W-:Y:S01]  /*01f0*/  IMAD R25, R28.reuse, 0x3, R7.reuse ;  /* 0x000000031c197824 */ /* 0x140fe200078e0207 */
[C---:B------:R-:W-:Y:S01]  /*0200*/  LEA R27, R28.reuse, R7, 0x2 ;  /* 0x000000071c1b7211 */ /* 0x040fe200078e10ff */
[C-C-:B------:R-:W-:Y:S02]  /*0210*/  IMAD R29, R28.reuse, 0x5, R7.reuse ;  /* 0x000000051c1d7824 */ /* 0x140fe400078e0207 */
[C-C-:B------:R-:W-:Y:S02]  /*0220*/  IMAD R26, R28.reuse, 0x6, R7.reuse ;  /* 0x000000061c1a7824 */ /* 0x140fe400078e0207 */
[----:B------:R-:W-:Y:S02]  /*0230*/  IMAD R28, R28, 0x7, R7 ;  /* 0x000000071c1c7824 */ /* 0x000fe400078e0207 */
[----:B--2---:R-:W-:-:S07]  /*0240*/  IMAD.WIDE.U32 R14, R7, 0x4, R12 ;  /* 0x00000004070e7825 */ /* 0x004fce00078e000c */
.L_x_18:
[----:B------:R-:W1:Y:S01]  /*0250*/  LDC.64 R16, c[0x0][0x380] ;  /* 0x0000e000ff107b82 */ /* 0x000e620000000a00 */
[----:B0-----:R-:W2:Y:S01]  /*0260*/  LDG.E R20, desc[UR6][R14.64] ;  /* 0x000000060e147981 */ /* 0x001ea2000c1e1900 */
[----:B-1----:R-:W-:-:S05]  /*0270*/  IMAD.WIDE R16, R10, 0x4, R16 ;  /* 0x000000040a107825 */ /* 0x002fca00078e0210 */
[----:B------:R-:W2:Y:S01]  /*0280*/  LDG.E R19, desc[UR6][R16.64] ;  /* 0x0000000610137981 */ /* 0x000ea2000c1e1900 */
[----:B------:R-:W-:-:S03]  /*0290*/  IMAD.WIDE.U32 R22, R11, 0x4, R12 ;  /* 0x000000040b167825 */ /* 0x000fc600078e000c */
[----:B------:R-:W3:Y:S04]  /*02a0*/  LDG.E R21, desc[UR6][R16.64+0x8] ;  /* 0x0000080610157981 */ /* 0x000ee8000c1e1900 */
[----:B------:R-:W4:Y:S01]  /*02b0*/  LDG.E R22, desc[UR6][R22.64] ;  /* 0x0000000616167981 */ /* 0x000f22000c1e1900 */
[----:B--2---:R-:W-:-:S03]  /*02c0*/  IMAD R19, R19, R20, R18 ;  /* 0x0000001413137224 */ /* 0x004fc600078e0212 */
[----:B------:R-:W4:Y:S02]  /*02d0*/  LDG.E R18, desc[UR6][R16.64+0x4] ;  /* 0x0000040610127981 */ /* 0x000f24000c1e1900 */
[----:B----4-:R-:W-:Y:S02]  /*02e0*/  IMAD R20, R18, R22, R19 ;  /* 0x0000001612147224 */ /* 0x010fe400078e0213 */
[----:B------:R-:W-:-:S06]  /*02f0*/  IMAD.WIDE.U32 R18, R9, 0x4, R12 ;  /* 0x0000000409127825 */ /* 0x000fcc00078e000c */
[----:B------:R-:W3:Y:S04]  /*0300*/  LDG.E R18, desc[UR6][R18.64] ;  /* 0x0000000612127981 */ /* 0x000ee8000c1e1900 */
[----:B------:R-:W2:Y:S01]  /*0310*/  LDG.E R19, desc[UR6][R16.64+0xc] ;  /* 0x00000c0610137981 */ /* 0x000ea2000c1e1900 */
[----:B---3--:R-:W-:Y:S02]  /*0320*/  IMAD R18, R21, R18, R20 ;  /* 0x0000001215127224 */ /* 0x008fe400078e0214 */
[----:B------:R-:W-:-:S06]  /*0330*/  IMAD.WIDE.U32 R20, R25, 0x4, R12 ;  /* 0x0000000419147825 */ /* 0x000fcc00078e000c */
[----:B------:R-:W2:Y:S01]  /*0340*/  LDG.E R20, desc[UR6][R20.64] ;  /* 0x0000000614147981 */ /* 0x000ea2000c1e1900 */
[----:B------:R-:W-:-:S06]  /*0350*/  IMAD.WIDE.U32 R22, R27, 0x4, R12 ;  /* 0x000000041b167825 */ /* 0x000fcc00078e000c */
[----:B------:R-:W3:Y:S01]  /*0360*/  LDG.E R22, desc[UR6][R22.64] ;  /* 0x0000000616167981 */ /* 0x000ee2000c1e1900 */
[----:B--2---:R-:W-:-:S03]  /*0370*/  IMAD R18, R19, R20, R18 ;  /* 0x0000001413127224 */ /* 0x004fc600078e0212 */
[----:B------:R-:W3:Y:S02]  /*0380*/  LDG.E R19, desc[UR6][R16.64+0x10] ;  /* 0x0000100610137981 */ /* 0x000ee4000c1e1900 */
[----:B---3--:R-:W-:Y:S02]  /*0390*/  IMAD R22, R19, R22, R18 ;  /* 0x0000001613167224 */ /* 0x008fe400078e0212 */
[----:B------:R-:W-:-:S06]  /*03a0*/  IMAD.WIDE.U32 R18, R29, 0x4, R12 ;  /* 0x000000041d127825 */ /* 0x000fcc00078e000c */
[----:B------:R-:W2:Y:S04]  /*03b0*/  LDG.E R18, desc[UR6][R18.64] ;  /* 0x0000000612127981 */ /* 0x000ea8000c1e1900 */
[----:B------:R-:W2:Y:S01]  /*03c0*/  LDG.E R19, desc[UR6][R16.64+0x14] ;  /* 0x0000140610137981 */ /* 0x000ea2000c1e1900 */
[----:B------:R-:W-:-:S06]  /*03d0*/  IMAD.WIDE.U32 R20, R26, 0x4, R12 ;  /* 0x000000041a147825 */ /* 0x000fcc00078e000c */
[----:B------:R-:W3:Y:S01]  /*03e0*/  LDG.E R20, desc[UR6][R20.64] ;  /* 0x0000000614147981 */ /* 0x000ee2000c1e1900 */
[----:B--2---:R-:W-:-:S03]  /*03f0*/  IMAD R18, R19, R18, R22 ;  /* 0x0000001213127224 */ /* 0x004fc600078e0216 */
[----:B------:R-:W3:Y:S01]  /*0400*/  LDG.E R19, desc[UR6][R16.64+0x18] ;  /* 0x0000180610137981 */ /* 0x000ee2000c1e1900 */
[----:B------:R-:W-:-:S06]  /*0410*/  IMAD.WIDE.U32 R22, R28, 0x4, R12 ;  /* 0x000000041c167825 */ /* 0x000fcc00078e000c */
[----:B------:R-:W2:Y:S01]  /*0420*/  LDG.E R22, desc[UR6][R22.64] ;  /* 0x0000000616167981 */ /* 0x000ea2000c1e1900 */
[----:B------:R-:W-:-:S04]  /*0430*/  IADD3 R24, PT, PT, R24, 0x8, RZ ;  /* 0x0000000818187810 */ /* 0x000fc80007ffe0ff */
[----:B------:R-:W-:Y:S01]  /*0440*/  ISETP.NE.AND P0, PT, R24, RZ, PT ;  /* 0x000000ff1800720c */ /* 0x000fe20003f05270 */
[----:B---3--:R-:W-:Y:S02]  /*0450*/  IMAD R18, R19, R20, R18 ;  /* 0x0000001413127224 */ /* 0x008fe400078e0212 */
[----:B------:R-:W2:Y:S01]  /*0460*/  LDG.E R19, desc[UR6][R16.64+0x1c] ;  /* 0x00001c0610137981 */ /* 0x000ea2000c1e1900 */
[C---:B------:R-:W-:Y:S01]  /*0470*/  IMAD.IADD R11, R2.reuse, 0x1, R11 ;  /* 0x00000001020b7824 */ /* 0x040fe200078e020b */
[C---:B------:R-:W-:Y:S01]  /*0480*/  IADD3 R9, PT, PT, R2.reuse, R9, RZ ;  /* 0x0000000902097210 */ /* 0x040fe20007ffe0ff */
[C---:B------:R-:W-:Y:S01]  /*0490*/  IMAD.IADD R29, R2.reuse, 0x1, R29 ;  /* 0x00000001021d7824 */ /* 0x040fe200078e021d */
[C---:B------:R-:W-:Y:S01]  /*04a0*/  IADD3 R25, PT, PT, R2.reuse, R25, RZ ;  /* 0x0000001902197210 */ /* 0x040fe20007ffe0ff */
[C---:B------:R-:W-:Y:S01]  /*04b0*/  IMAD.WIDE.U32 R14, R2.reuse, 0x4, R14 ;  /* 0x00000004020e7825 */ /* 0x040fe200078e000e */
[C---:B------:R-:W-:Y:S02]  /*04c0*/  IADD3 R27, PT, PT, R2.reuse, R27, RZ ;  /* 0x0000001b021b7210 */ /* 0x040fe40007ffe0ff */
[----:B------:R-:W-:-:S02]  /*04d0*/  IADD3 R26, PT, PT, R2, R26, RZ ;  /* 0x0000001a021a7210 */ /* 0x000fc40007ffe0ff */
[----:B------:R-:W-:Y:S02]  /*04e0*/  IADD3 R28, PT, PT, R2, R28, RZ ;  /* 0x0000001c021c7210 */ /* 0x000fe40007ffe0ff */
[----:B------:R-:W-:Y:S01]  /*04f0*/  IADD3 R10, PT, PT, R10, 0x8, RZ ;  /* 0x000000080a0a7810 */ /* 0x000fe20007ffe0ff */
[----:B--2---:R-:W-:Y:S01]  /*0500*/  IMAD R18, R19, R22, R18 ;  /* 0x0000001613127224 */ /* 0x004fe200078e0212 */
[----:B------:R-:W-:Y:S06]  /*0510*/  @P0 BRA `(.L_x_18) ;  /* 0xfffffffc004c0947 */ /* 0x000fec000383ffff */
[----:B------:R-:W-:-:S07]  /*0520*/  IMAD.MOV.U32 R9, RZ, RZ, R3 ;  /* 0x000000ffff097224 */ /* 0x000fce00078e0003 */
.L_x_17:
[----:B------:R-:W-:-:S13]  /*0530*/  ISETP.NE.AND P0, PT, R4, RZ, PT ;  /* 0x000000ff0400720c */ /* 0x000fda0003f05270 */
[----:B------:R-:W-:Y:S05]  /*0540*/  @!P0 BRA `(.L_x_19) ;  /* 0x0000000000ec8947 */ /* 0x000fea0003800000 */
[----:B------:R-:W-:Y:S02]  /*0550*/  IADD3 R10, PT, PT, R4, -0x1, RZ ;  /* 0xffffffff040a7810 */ /* 0x000fe40007ffe0ff */
[----:B------:R-:W-:Y:S02]  /*0560*/  ISETP.NE.AND P1, PT, R5, RZ, PT ;  /* 0x000000ff0500720c */ /* 0x000fe40003f25270 */
[----:B------:R-:W-:-:S13]  /*0570*/  ISETP.GE.U32.AND P0, PT, R10, 0x3, PT ;  /* 0x000000030a00780c */ /* 0x000fda0003f06070 */
[----:B------:R-:W-:Y:S05]  /*0580*/  @!P0 BRA `(.L_x_20) ;  /* 0x0000000000688947 */ /* 0x000fea0003800000 */
[----:B------:R-:W1:Y:S01]  /*0590*/  LDC R22, c[0x0][0x39c] ;  /* 0x0000e700ff167b82 */ /* 0x000e620000000800 */
[----:B------:R-:W-:-:S07]  /*05a0*/  IADD3 R15, PT, PT, R0, R9, RZ ;  /* 0x00000009000f7210 */ /* 0x000fce0007ffe0ff */
[----:B------:R-:W2:Y:S08]  /*05b0*/  LDC.64 R12, c[0x0][0x388] ;  /* 0x0000e200ff0c7b82 */ /* 0x000eb00000000a00 */
[----:B------:R-:W3:Y:S01]  /*05c0*/  LDC.64 R10, c[0x0][0x380] ;  /* 0x0000e000ff0a7b82 */ /* 0x000ee20000000a00 */
[----:B-1----:R-:W-:-:S05]  /*05d0*/  IMAD R17, R9, R22, R7 ;  /* 0x0000001609117224 */ /* 0x002fca00078e0207 */
[C---:B------:R-:W-:Y:S01]  /*05e0*/  IADD3 R19, PT, PT, R17.reuse, R22, RZ ;  /* 0x0000001611137210 */ /* 0x040fe20007ffe0ff */
[----:B--2---:R-:W-:-:S03]  /*05f0*/  IMAD.WIDE.U32 R16, R17, 0x4, R12 ;  /* 0x0000000411107825 */ /* 0x004fc600078e000c */
[----:B------:R-:W-:-:S03]  /*0600*/  IADD3 R23, PT, PT, R19, R22, RZ ;  /* 0x0000001613177210 */ /* 0x000fc60007ffe0ff */
[----:B0-----:R-:W2:Y:S01]  /*0610*/  LDG.E R16, desc[UR6][R16.64] ;  /* 0x0000000610107981 */ /* 0x001ea2000c1e1900 */
[----:B---3--:R-:W-:-:S04]  /*0620*/  IMAD.WIDE R10, R15, 0x4, R10 ;  /* 0x000000040f0a7825 */ /* 0x008fc800078e020a */
[--C-:B------:R-:W-:Y:S01]  /*0630*/  IMAD.WIDE.U32 R14, R19, 0x4, R12.reuse ;  /* 0x00000004130e7825 */ /* 0x100fe200078e000c */
[----:B------:R-:W3:Y:S04]  /*0640*/  LDG.E R27, desc[UR6][R10.64+0xc] ;  /* 0x00000c060a1b7981 */ /* 0x000ee8000c1e1900 */
[----:B------:R-:W2:Y:S01]  /*0650*/  LDG.E R19, desc[UR6][R10.64] ;  /* 0x000000060a137981 */ /* 0x000ea2000c1e1900 */
[----:B------:R-:W-:-:S03]  /*0660*/  IMAD.WIDE.U32 R20, R23, 0x4, R12 ;  /* 0x0000000417147825 */ /* 0x000fc600078e000c */
[----:B------:R-:W4:Y:S01]  /*0670*/  LDG.E R14, desc[UR6][R14.64] ;  /* 0x000000060e0e7981 */ /* 0x000f22000c1e1900 */
[----:B------:R-:W-:-:S03]  /*0680*/  IMAD.IADD R25, R23, 0x1, R22 ;  /* 0x0000000117197824 */ /* 0x000fc600078e0216 */
[----:B------:R-:W4:Y:S01]  /*0690*/  LDG.E R23, desc[UR6][R10.64+0x4] ;  /* 0x000004060a177981 */ /* 0x000f22000c1e1900 */
[----:B------:R-:W-:-:S03]  /*06a0*/  IMAD.WIDE.U32 R12, R25, 0x4, R12 ;  /* 0x00000004190c7825 */ /* 0x000fc600078e000c */
[----:B------:R-:W5:Y:S04]  /*06b0*/  LDG.E R20, desc[UR6][R20.64] ;  /* 0x0000000614147981 */ /* 0x000f68000c1e1900 */
[----:B------:R-:W5:Y:S04]  /*06c0*/  LDG.E R25, desc[UR6][R10.64+0x8] ;  /* 0x000008060a197981 */ /* 0x000f68000c1e1900 */
[----:B------:R-:W3:Y:S01]  /*06d0*/  LDG.E R12, desc[UR6][R12.64] ;  /* 0x000000060c0c7981 */ /* 0x000ee2000c1e1900 */
[----:B------:R-:W-:Y:S01]  /*06e0*/  IADD3 R9, PT, PT, R9, 0x4, RZ ;  /* 0x0000000409097810 */ /* 0x000fe20007ffe0ff */
[----:B--2---:R-:W-:-:S04]  /*06f0*/  IMAD R16, R19, R16, R18 ;  /* 0x0000001013107224 */ /* 0x004fc800078e0212 */
[----:B----4-:R-:W-:-:S04]  /*0700*/  IMAD R16, R23, R14, R16 ;  /* 0x0000000e17107224 */ /* 0x010fc800078e0210 */
[----:B-----5:R-:W-:-:S04]  /*0710*/  IMAD R16, R25, R20, R16 ;  /* 0x0000001419107224 */ /* 0x020fc800078e0210 */
[----:B---3--:R-:W-:-:S07]  /*0720*/  IMAD R18, R27, R12, R16 ;  /* 0x0000000c1b127224 */ /* 0x008fce00078e0210 */
.L_x_20:
[----:B------:R-:W-:Y:S05]  /*0730*/  @!P1 BRA `(.L_x_19) ;  /* 0x0000000000709947 */ /* 0x000fea0003800000 */
[----:B------:R-:W-:Y:S01]  /*0740*/  ISETP.NE.AND P0, PT, R5, 0x1, PT ;  /* 0x000000010500780c */ /* 0x000fe20003f05270 */
[----:B------:R-:W1:Y:S01]  /*0750*/  LDC.64 R10, c[0x0][0x388] ;  /* 0x0000e200ff0a7b82 */ /* 0x000e620000000a00 */
[----:B------:R-:W-:-:S07]  /*0760*/  LOP3.LUT P1, RZ, R8, 0x1, RZ, 0xc0, !PT ;  /* 0x0000000108ff7812 */ /* 0x000fce000782c0ff */
[----:B------:R-:W2:Y:S04]  /*0770*/  LDC.64 R20, c[0x0][0x380] ;  /* 0x0000e000ff147b82 */ /* 0x000ea80000000a00 */
[----:B------:R-:W-:-:S04]  /*0780*/  @P0 IADD3 R19, PT, PT, R0, R9, RZ ;  /* 0x0000000900130210 */ /* 0x000fc80007ffe0ff */
[----:B------:R-:W3:Y:S08]  /*0790*/  @P0 LDC R16, c[0x0][0x39c] ;  /* 0x0000e700ff100b82 */ /* 0x000ef00000000800 */
[----:B------:R-:W4:Y:S08]  /*07a0*/  @P1 LDC R8, c[0x0][0x39c] ;  /* 0x0000e700ff081b82 */ /* 0x000f300000000800 */
[----:B------:R-:W5:Y:S01]  /*07b0*/  LDC.64 R12, c[0x0][0x380] ;  /* 0x0000e000ff0c7b82 */ /* 0x000f620000000a00 */
[----:B--2---:R-:W-:-:S07]  /*07c0*/  @P0 IMAD.WIDE R20, R19, 0x4, R20 ;  /* 0x0000000413140825 */ /* 0x004fce00078e0214 */
[----:B------:R-:W2:Y:S01]  /*07d0*/  LDC.64 R14, c[0x0][0x388] ;  /* 0x0000e200ff0e7b82 */ /* 0x000ea20000000a00 */
[C---:B---3--:R-:W-:Y:S01]  /*07e0*/  @P0 IMAD R17, R9.reuse, R16, R7 ;  /* 0x0000001009110224 */ /* 0x048fe200078e0207 */
[----:B------:R-:W-:-:S04]  /*07f0*/  @P0 IADD3 R9, PT, PT, R9, 0x2, RZ ;  /* 0x0000000209090810 */ /* 0x000fc80007ffe0ff */
[C---:B------:R-:W-:Y:S01]  /*0800*/  @P0 IADD3 R23, PT, PT, R17.reuse, R16, RZ ;  /* 0x0000001011170210 */ /* 0x040fe20007ffe0ff */
[----:B-1----:R-:W-:-:S04]  /*0810*/  @P0 IMAD.WIDE.U32 R16, R17, 0x4, R10 ;  /* 0x0000000411100825 */ /* 0x002fc800078e000a */
[----:B------:R-:W-:Y:S02]  /*0820*/  @P1 IMAD.IADD R19, R0, 0x1, R9 ;  /* 0x0000000100131824 */ /* 0x000fe400078e0209 */
[----:B------:R-:W-:Y:S01]  /*0830*/  @P0 IMAD.WIDE.U32 R10, R23, 0x4, R10 ;  /* 0x00000004170a0825 */ /* 0x000fe200078e000a */
[----:B0-----:R-:W3:Y:S03]  /*0840*/  @P0 LDG.E R17, desc[UR6][R16.64] ;  /* 0x0000000610110981 */ /* 0x001ee6000c1e1900 */
[----:B----4-:R-:W-:Y:S02]  /*0850*/  @P1 IMAD R9, R9, R8, R7 ;  /* 0x0000000809091224 */ /* 0x010fe400078e0207 */
[----:B------:R-:W3:Y:S01]  /*0860*/  @P0 LDG.E R8, desc[UR6][R20.64] ;  /* 0x0000000614080981 */ /* 0x000ee2000c1e1900 */
[----:B-----5:R-:W-:-:S03]  /*0870*/  @P1 IMAD.WIDE R12, R19, 0x4, R12 ;  /* 0x00000004130c1825 */ /* 0x020fc600078e020c */
[----:B------:R-:W4:Y:S01]  /*0880*/  @P0 LDG.E R10, desc[UR6][R10.64] ;  /* 0x000000060a0a0981 */ /* 0x000f22000c1e1900 */
[----:B--2---:R-:W-:-:S03]  /*0890*/  @P1 IMAD.WIDE.U32 R14, R9, 0x4, R14 ;  /* 0x00000004090e1825 */ /* 0x004fc600078e000e */
[----:B------:R-:W4:Y:S04]  /*08a0*/  @P0 LDG.E R9, desc[UR6][R20.64+0x4] ;  /* 0x0000040614090981 */ /* 0x000f28000c1e1900 */
[----:B------:R-:W2:Y:S04]  /*08b0*/  @P1 LDG.E R13, desc[UR6][R12.64] ;  /* 0x000000060c0d1981 */ /* 0x000ea8000c1e1900 */
[----:B------:R-:W2:Y:S01]  /*08c0*/  @P1 LDG.E R14, desc[UR6][R14.64] ;  /* 0x000000060e0e1981 */ /* 0x000ea2000c1e1900 */
[----:B---3--:R-:W-:-:S04]  /*08d0*/  @P0 IMAD R8, R8, R17, R18 ;  /* 0x0000001108080224 */ /* 0x008fc800078e0212 */
[----:B----4-:R-:W-:-:S04]  /*08e0*/  @P0 IMAD R18, R9, R10, R8 ;  /* 0x0000000a09120224 */ /* 0x010fc800078e0208 */
[----:B--2---:R-:W-:-:S07]  /*08f0*/  @P1 IMAD R18, R13, R14, R18 ;  /* 0x0000000e0d121224 */ /* 0x004fce00078e0212 */
.L_x_19:
[----:B------:R-:W1:Y:S01]  /*0900*/  LDCU UR4, c[0x0][0x39c] ;  /* 0x00007380ff0477ac */ /* 0x000e620008000800 */
[----:B------:R-:W2:Y:S01]  /*0910*/  LDC.64 R8, c[0x0][0x390] ;  /* 0x0000e400ff087b82 */ /* 0x000ea20000000a00 */
[----:B------:R-:W-:Y:S02]  /*0920*/  IADD3 R11, PT, PT, R0, R7, RZ ;  /* 0x00000007000b7210 */ /* 0x000fe40007ffe0ff */
[----:B------:R-:W-:-:S04]  /*0930*/  IADD3 R7, PT, PT, R7, 0x1, RZ ;  /* 0x0000000107077810 */ /* 0x000fc80007ffe0ff */
[----:B-1----:R-:W-:Y:S01]  /*0940*/  ISETP.NE.AND P0, PT, R7, UR4, PT ;  /* 0x0000000407007c0c */ /* 0x002fe2000bf05270 */
[----:B--2---:R-:W-:-:S05]  /*0950*/  IMAD.WIDE R8, R11, 0x4, R8 ;  /* 0x000000040b087825 */ /* 0x004fca00078e0208 */
[----:B0-----:R0:W-:Y:S07]  /*0960*/  STG.E desc[UR6][R8.64], R18 ;  /* 0x0000001208007986 */ /* 0x0011ee000c101906 */
[----:B------:R-:W-:Y:S05]  /*0970*/  @!P0 EXIT ;  /* 0x000000000000894d */ /* 0x000fea0003800000 */
[----:B------:R-:W-:Y:S05]  /*0980*/  BRA `(.L_x_21) ;  /* 0xfffffff400e87947 */ /* 0x000fea000383ffff */
.L_x_16:
        /* <DEDUP_REMOVED lines=8> */
.L_x_23:
[----:B--2---:R-:W-:Y:S01]  /*0a10*/  IADD3 R3, PT, PT, R0, UR4, RZ ;  /* 0x0000000400037c10 */ /* 0x004fe2000fffe0ff */
[----:B------:R-:W-:-:S04]  /*0a20*/  UIADD3 UR4, UPT, UPT, UR4, 0x8, URZ ;  /* 0x0000000804047890 */ /* 0x000fc8000fffe0ff */
[----:B-1----:R-:W-:Y:S02]  /*0a30*/  IMAD.WIDE R2, R3, 0x4, R4 ;  /* 0x0000000403027825 */ /* 0x002fe400078e0204 */
[----:B------:R-:W-:-:S03]  /*0a40*/  ISETP.NE.AND P1, PT, R9, UR4, PT ;  /* 0x0000000409007c0c */ /* 0x000fc6000bf25270 */
[----:B0-----:R2:W-:Y:S04]  /*0a50*/  STG.E desc[UR6][R2.64], RZ ;  /* 0x000000ff02007986 */ /* 0x0015e8000c101906 */
[----:B------:R2:W-:Y:S04]  /*0a60*/  STG.E desc[UR6][R2.64+0x4], RZ ;  /* 0x000004ff02007986 */ /* 0x0005e8000c101906 */
[----:B------:R2:W-:Y:S04]  /*0a70*/  STG.E desc[UR6][R2.64+0x8], RZ ;  /* 0x000008ff02007986 */ /* 0x0005e8000c101906 */
[----:B------:R2:W-:Y:S04]  /*0a80*/  STG.E desc[UR6][R2.64+0xc], RZ ;  /* 0x00000cff02007986 */ /* 0x0005e8000c101906 */
[----:B------:R2:W-:Y:S04]  /*0a90*/  STG.E desc[UR6][R2.64+0x10], RZ ;  /* 0x000010ff02007986 */ /* 0x0005e8000c101906 */
[----:B------:R2:W-:Y:S04]  /*0aa0*/  STG.E desc[UR6][R2.64+0x14], RZ ;  /* 0x000014ff02007986 */ /* 0x0005e8000c101906 */
[----:B------:R2:W-:Y:S04]  /*0ab0*/  STG.E desc[UR6][R2.64+0x18], RZ ;  /* 0x000018ff02007986 */ /* 0x0005e8000c101906 */
[----:B------:R2:W-:Y:S01]  /*0ac0*/  STG.E desc[UR6][R2.64+0x1c], RZ ;  /* 0x00001cff02007986 */ /* 0x0005e2000c101906 */
[----:B------:R-:W-:Y:S05]  /*0ad0*/  @P1 BRA `(.L_x_23) ;  /* 0xfffffffc00cc1947 */ /* 0x000fea000383ffff */
.L_x_22:
[----:B0-----:R-:W-:Y:S05]  /*0ae0*/  @!P0 EXIT ;  /* 0x000000000000894d */ /* 0x001fea0003800000 */
[----:B------:R-:W-:Y:S02]  /*0af0*/  ISETP.GE.U32.AND P0, PT, R6, 0x4, PT ;  /* 0x000000040600780c */ /* 0x000fe40003f06070 */
[----:B------:R-:W-:-:S04]  /*0b00*/  LOP3.LUT R4, R7, 0x3, RZ, 0xc0, !PT ;  /* 0x0000000307047812 */ /* 0x000fc800078ec0ff */
[----:B------:R-:W-:-:S07]  /*0b10*/  ISETP.NE.AND P1, PT, R4, RZ, PT ;  /* 0x000000ff0400720c */ /* 0x000fce0003f25270 */
[----:B------:R-:W-:Y:S06]  /*0b20*/  @!P0 BRA `(.L_x_24) ;  /* 0x0000000000208947 */ /* 0x000fec0003800000 */
[----:B--2---:R-:W0:Y:S01]  /*0b30*/  LDC.64 R2, c[0x0][0x390] ;  /* 0x0000e400ff027b82 */ /* 0x004e220000000a00 */
[----:B------:R-:W-:Y:S01]  /*0b40*/  IMAD.IADD R5, R0, 0x1, R9 ;  /* 0x0000000100057824 */ /* 0x000fe200078e0209 */
[----:B------:R-:W-:-:S03]  /*0b50*/  IADD3 R9, PT, PT, R9, 0x4, RZ ;  /* 0x0000000409097810 */ /* 0x000fc60007ffe0ff */
[----:B0-----:R-:W-:-:S05]  /*0b60*/  IMAD.WIDE R2, R5, 0x4, R2 ;  /* 0x0000000405027825 */ /* 0x001fca00078e0202 */
[----:B------:R0:W-:Y:S04]  /*0b70*/  STG.E desc[UR6][R2.64], RZ ;  /* 0x000000ff02007986 */ /* 0x0001e8000c101906 */
[----:B------:R0:W-:Y:S04]  /*0b80*/  STG.E desc[UR6][R2.64+0x4], RZ ;  /* 0x000004ff02007986 */ /* 0x0001e8000c101906 */
[----:B------:R0:W-:Y:S04]  /*0b90*/  STG.E desc[UR6][R2.64+0x8], RZ ;  /* 0x000008ff02007986 */ /* 0x0001e8000c101906 */
[----:B------:R0:W-:Y:S02]  /*0ba0*/  STG.E desc[UR6][R2.64+0xc], RZ ;  /* 0x00000cff02007986 */ /* 0x0001e4000c101906 */
.L_x_24:
[----:B------:R-:W-:Y:S05]  /*0bb0*/  @!P1 EXIT ;  /* 0x000000000000994d */ /* 0x000fea0003800000 */
[----:B------:R-:W-:Y:S02]  /*0bc0*/  ISETP.NE.AND P0, PT, R4, 0x1, PT ;  /* 0x000000010400780c */ /* 0x000fe40003f05270 */
[----:B------:R-:W-:-:S04]  /*0bd0*/  LOP3.LUT R7, R7, 0x1, RZ, 0xc0, !PT ;  /* 0x0000000107077812 */ /* 0x000fc800078ec0ff */
[----:B------:R-:W-:-:S07]  /*0be0*/  ISETP.NE.U32.AND P1, PT, R7, 0x1, PT ;  /* 0x000000010700780c */ /* 0x000fce0003f25070 */
[----:B0-2---:R-:W0:Y:S01]  /*0bf0*/  @P0 LDC.64 R2, c[0x0][0x390] ;  /* 0x0000e400ff020b82 */ /* 0x005e220000000a00 */
[----:B------:R-:W-:-:S05]  /*0c00*/  @P0 IADD3 R5, PT, PT, R0, R9, RZ ;  /* 0x0000000900050210 */ /* 0x000fca0007ffe0ff */
[----:B0-----:R-:W-:-:S05]  /*0c10*/  @P0 IMAD.WIDE R2, R5, 0x4, R2 ;  /* 0x0000000405020825 */ /* 0x001fca00078e0202 */
[----:B------:R0:W-:Y:S04]  /*0c20*/  @P0 STG.E desc[UR6][R2.64], RZ ;  /* 0x000000ff02000986 */ /* 0x0001e8000c101906 */
[----:B------:R0:W-:Y:S01]  /*0c30*/  @P0 STG.E desc[UR6][R2.64+0x4], RZ ;  /* 0x000004ff02000986 */ /* 0x0001e2000c101906 */
[----:B------:R-:W-:Y:S05]  /*0c40*/  @P1 EXIT ;  /* 0x000000000000194d */ /* 0x000fea0003800000 */
[----:B0-----:R-:W0:Y:S01]  /*0c50*/  LDC.64 R2, c[0x0][0x390] ;  /* 0x0000e400ff027b82 */ /* 0x001e220000000a00 */
[----:B------:R-:W-:-:S04]  /*0c60*/  @P0 IADD3 R9, PT, PT, R9, 0x2, RZ ;  /* 0x0000000209090810 */ /* 0x000fc80007ffe0ff */
[----:B------:R-:W-:-:S05]  /*0c70*/  IADD3 R9, PT, PT, R0, R9, RZ ;  /* 0x0000000900097210 */ /* 0x000fca0007ffe0ff */
[----:B0-----:R-:W-:-:S05]  /*0c80*/  IMAD.WIDE R2, R9, 0x4, R2 ;  /* 0x0000000409027825 */ /* 0x001fca00078e0202 */
[----:B------:R-:W-:Y:S01]  /*0c90*/  STG.E desc[UR6][R2.64], RZ ;  /* 0x000000ff02007986 */ /* 0x000fe2000c101906 */
[----:B------:R-:W-:Y:S05]  /*0ca0*/  EXIT ;  /* 0x000000000000794d */ /* 0x000fea0003800000 */
.L_x_25:
        /* <DEDUP_REMOVED lines=13> */
.L_x_28:


//--------------------- .nv.shared.reserved.0     --------------------------
	.section	.nv.shared.reserved.0,"aw",@nobits
	.weak		__nv_reservedSMEM_offset_0_alias
	.size		__nv_reservedSMEM_offset_0_alias, 0, 64
	.other		__nv_reservedSMEM_offset_0_alias,@"STO_CUDA_RESERVED_SHARED STV_DEFAULT"
__nv_reservedSMEM_offset_0_alias:
	.zero		0
	.zero		64


//--------------------- .nv.constant0._Z7mulEachPiS_S_ii --------------------------
	.section	.nv.constant0._Z7mulEachPiS_S_ii,"a",@progbits
	.sectionflags	@""
	.align	4
.nv.constant0._Z7mulEachPiS_S_ii:
	.zero		928


//--------------------- .nv.constant0._Z6mulColPiS_S_ii --------------------------
	.section	.nv.constant0._Z6mulColPiS_S_ii,"a",@progbits
	.sectionflags	@""
	.align	4
.nv.constant0._Z6mulColPiS_S_ii:
	.zero		928


//--------------------- .nv.constant0._Z6mulRowPiS_S_ii --------------------------
	.section	.nv.constant0._Z6mulRowPiS_S_ii,"a",@progbits
	.sectionflags	@""
	.align	4
.nv.constant0._Z6mulRowPiS_S_ii:
	.zero		928


//--------------------- SYMBOLS --------------------------

	.type		.nv.reservedSmem.offset0,@object
	.size		.nv.reservedSmem.offset0,0x4
